//
// Generated by NVIDIA NVVM Compiler
//
// Compiler Build ID: CL-36424714
// Cuda compilation tools, release 13.0, V13.0.88
// Based on NVVM 20.0.0
//

.version 9.0
.target sm_100
.address_size 64

	// .globl	_Z18initIndexes_devicev
.global .align 4 .b8 cost_index[64] = {1, 0, 0, 0, 255, 255, 255, 255, 255, 255, 255, 255, 255, 255, 255, 255, 255, 255, 255, 255, 1, 0, 0, 0, 255, 255, 255, 255, 255, 255, 255, 255, 255, 255, 255, 255, 255, 255, 255, 255, 1, 0, 0, 0, 255, 255, 255, 255, 255, 255, 255, 255, 255, 255, 255, 255, 255, 255, 255, 255, 1};
.global .align 4 .b8 ascii_2_index[512];

.visible .entry _Z18initIndexes_devicev()
{
	.reg .b32 	%r<5>;

	mov.b32 	%r1, 0;
	st.global.u32 	[ascii_2_index+268], %r1;
	mov.b32 	%r2, 1;
	st.global.u32 	[ascii_2_index+284], %r2;
	mov.b32 	%r3, 2;
	st.global.u32 	[ascii_2_index+260], %r3;
	mov.b32 	%r4, 3;
	st.global.u32 	[ascii_2_index+336], %r4;
	ret;

}
	// .globl	_Z11init_matrixPiPci
.visible .entry _Z11init_matrixPiPci(
	.param .u64 .ptr .align 1 _Z11init_matrixPiPci_param_0,
	.param .u64 .ptr .align 1 _Z11init_matrixPiPci_param_1,
	.param .u32 _Z11init_matrixPiPci_param_2
)
{
	.reg .pred 	%p<12>;
	.reg .b32 	%r<44>;
	.reg .b64 	%rd<11>;

	ld.param.u64 	%rd2, [_Z11init_matrixPiPci_param_0];
	ld.param.u32 	%r13, [_Z11init_matrixPiPci_param_2];
	cvta.to.global.u64 	%rd1, %rd2;
	mov.u32 	%r14, %tid.x;
	mov.u32 	%r15, %ntid.x;
	mov.u32 	%r16, %ctaid.x;
	mad.lo.s32 	%r1, %r15, %r16, %r14;
	sub.s32 	%r17, 40000, %r13;
	setp.ge.s32 	%p1, %r1, %r17;
	setp.lt.s32 	%p2, %r13, 1;
	or.pred  	%p3, %p1, %p2;
	@%p3 bra 	$L__BB1_12;
	mul.lo.s32 	%r2, %r13, %r1;
	and.b32  	%r3, %r13, 7;
	setp.lt.u32 	%p4, %r13, 8;
	mov.b32 	%r42, 0;
	@%p4 bra 	$L__BB1_4;
	and.b32  	%r42, %r13, 2147483640;
	mov.b32 	%r40, 0;
$L__BB1_3:
	.pragma "nounroll";
	add.s32 	%r20, %r40, %r2;
	not.b32 	%r21, %r40;
	mul.wide.s32 	%rd3, %r20, 4;
	add.s64 	%rd4, %rd1, %rd3;
	st.global.u32 	[%rd4], %r21;
	sub.s32 	%r22, -2, %r40;
	st.global.u32 	[%rd4+4], %r22;
	sub.s32 	%r23, -3, %r40;
	st.global.u32 	[%rd4+8], %r23;
	sub.s32 	%r24, -4, %r40;
	st.global.u32 	[%rd4+12], %r24;
	sub.s32 	%r25, -5, %r40;
	st.global.u32 	[%rd4+16], %r25;
	sub.s32 	%r26, -6, %r40;
	st.global.u32 	[%rd4+20], %r26;
	sub.s32 	%r27, -7, %r40;
	st.global.u32 	[%rd4+24], %r27;
	sub.s32 	%r28, -8, %r40;
	st.global.u32 	[%rd4+28], %r28;
	add.s32 	%r40, %r40, 8;
	setp.ne.s32 	%p5, %r40, %r42;
	@%p5 bra 	$L__BB1_3;
$L__BB1_4:
	setp.eq.s32 	%p6, %r3, 0;
	@%p6 bra 	$L__BB1_12;
	and.b32  	%r8, %r13, 3;
	setp.lt.u32 	%p7, %r3, 4;
	@%p7 bra 	$L__BB1_7;
	add.s32 	%r29, %r42, %r2;
	not.b32 	%r30, %r42;
	mul.wide.s32 	%rd5, %r29, 4;
	add.s64 	%rd6, %rd1, %rd5;
	st.global.u32 	[%rd6], %r30;
	sub.s32 	%r31, -2, %r42;
	st.global.u32 	[%rd6+4], %r31;
	sub.s32 	%r32, -3, %r42;
	st.global.u32 	[%rd6+8], %r32;
	sub.s32 	%r33, -4, %r42;
	st.global.u32 	[%rd6+12], %r33;
	add.s32 	%r42, %r42, 4;
$L__BB1_7:
	setp.eq.s32 	%p8, %r8, 0;
	@%p8 bra 	$L__BB1_12;
	setp.eq.s32 	%p9, %r8, 1;
	@%p9 bra 	$L__BB1_10;
	add.s32 	%r34, %r42, %r2;
	not.b32 	%r35, %r42;
	mul.wide.s32 	%rd7, %r34, 4;
	add.s64 	%rd8, %rd1, %rd7;
	st.global.u32 	[%rd8], %r35;
	sub.s32 	%r36, -2, %r42;
	st.global.u32 	[%rd8+4], %r36;
	add.s32 	%r42, %r42, 2;
$L__BB1_10:
	and.b32  	%r37, %r13, 1;
	setp.eq.b32 	%p10, %r37, 1;
	not.pred 	%p11, %p10;
	@%p11 bra 	$L__BB1_12;
	add.s32 	%r38, %r42, %r2;
	not.b32 	%r39, %r42;
	mul.wide.s32 	%rd9, %r38, 4;
	add.s64 	%rd10, %rd1, %rd9;
	st.global.u32 	[%rd10], %r39;
$L__BB1_12:
	ret;

}
	// .globl	_Z25calculate_cost_per_offsetPiPcS0_i
.visible .entry _Z25calculate_cost_per_offsetPiPcS0_i(
	.param .u64 .ptr .align 1 _Z25calculate_cost_per_offsetPiPcS0_i_param_0,
	.param .u64 .ptr .align 1 _Z25calculate_cost_per_offsetPiPcS0_i_param_1,
	.param .u64 .ptr .align 1 _Z25calculate_cost_per_offsetPiPcS0_i_param_2,
	.param .u32 _Z25calculate_cost_per_offsetPiPcS0_i_param_3
)
{
	.reg .pred 	%p<11>;
	.reg .b32 	%r<230>;
	.reg .b64 	%rd<106>;

	ld.param.u64 	%rd12, [_Z25calculate_cost_per_offsetPiPcS0_i_param_0];
	ld.param.u64 	%rd13, [_Z25calculate_cost_per_offsetPiPcS0_i_param_1];
	ld.param.u64 	%rd14, [_Z25calculate_cost_per_offsetPiPcS0_i_param_2];
	ld.param.u32 	%r32, [_Z25calculate_cost_per_offsetPiPcS0_i_param_3];
	cvta.to.global.u64 	%rd1, %rd14;
	mov.u32 	%r33, %tid.x;
	mov.u32 	%r34, %ntid.x;
	mov.u32 	%r35, %ctaid.x;
	mad.lo.s32 	%r1, %r34, %r35, %r33;
	sub.s32 	%r36, 40000, %r32;
	setp.ge.s32 	%p1, %r1, %r36;
	@%p1 bra 	$L__BB2_15;
	cvta.to.global.u64 	%rd2, %rd12;
	mul.lo.s32 	%r37, %r32, %r1;
	cvt.s64.s32 	%rd3, %r37;
	setp.lt.s32 	%p2, %r32, 1;
	@%p2 bra 	$L__BB2_15;
	and.b32  	%r2, %r32, 7;
	and.b32  	%r3, %r32, 3;
	and.b32  	%r4, %r32, 2147483640;
	and.b32  	%r5, %r32, 1;
	neg.s32 	%r6, %r4;
	shl.b64 	%rd15, %rd3, 2;
	add.s64 	%rd16, %rd15, %rd2;
	add.s64 	%rd4, %rd16, 16;
	cvta.to.global.u64 	%rd5, %rd13;
	mov.b32 	%r217, 0;
	mov.u64 	%rd20, ascii_2_index;
	mov.u64 	%rd99, cost_index;
$L__BB2_3:
	setp.lt.u32 	%p3, %r32, 8;
	add.s32 	%r40, %r217, %r1;
	cvt.s64.s32 	%rd17, %r40;
	add.s64 	%rd18, %rd5, %rd17;
	ld.global.s8 	%r41, [%rd18];
	neg.s32 	%r222, %r217;
	not.b32 	%r223, %r217;
	mul.wide.s32 	%rd19, %r41, 4;
	add.s64 	%rd6, %rd20, %rd19;
	mov.b32 	%r224, 0;
	@%p3 bra 	$L__BB2_6;
	add.s64 	%rd105, %rd1, 3;
	mov.u64 	%rd104, %rd4;
	mov.u32 	%r218, %r6;
$L__BB2_5:
	.pragma "nounroll";
	ld.global.s8 	%r42, [%rd105+-3];
	mul.wide.s32 	%rd21, %r42, 4;
	mov.u64 	%rd22, ascii_2_index;
	add.s64 	%rd23, %rd22, %rd21;
	ld.global.u32 	%r43, [%rd23];
	ld.global.u32 	%r44, [%rd6];
	shl.b32 	%r45, %r44, 2;
	add.s32 	%r46, %r45, %r43;
	mul.wide.s32 	%rd24, %r46, 4;
	mov.u64 	%rd25, cost_index;
	add.s64 	%rd26, %rd25, %rd24;
	ld.global.u32 	%r47, [%rd26];
	add.s32 	%r48, %r47, %r222;
	ld.global.u32 	%r49, [%rd104+-16];
	add.s32 	%r50, %r223, -1;
	add.s32 	%r51, %r49, -1;
	max.s32 	%r52, %r50, %r48;
	max.s32 	%r53, %r52, %r51;
	st.global.u32 	[%rd104+-16], %r53;
	ld.global.s8 	%r54, [%rd105+-2];
	mul.wide.s32 	%rd27, %r54, 4;
	add.s64 	%rd28, %rd22, %rd27;
	ld.global.u32 	%r55, [%rd28];
	ld.global.u32 	%r56, [%rd6];
	shl.b32 	%r57, %r56, 2;
	add.s32 	%r58, %r57, %r55;
	mul.wide.s32 	%rd29, %r58, 4;
	add.s64 	%rd30, %rd25, %rd29;
	ld.global.u32 	%r59, [%rd30];
	add.s32 	%r60, %r59, %r49;
	ld.global.u32 	%r61, [%rd104+-12];
	add.s32 	%r62, %r53, -1;
	add.s32 	%r63, %r61, -1;
	max.s32 	%r64, %r62, %r60;
	max.s32 	%r65, %r64, %r63;
	st.global.u32 	[%rd104+-12], %r65;
	ld.global.s8 	%r66, [%rd105+-1];
	mul.wide.s32 	%rd31, %r66, 4;
	add.s64 	%rd32, %rd22, %rd31;
	ld.global.u32 	%r67, [%rd32];
	ld.global.u32 	%r68, [%rd6];
	shl.b32 	%r69, %r68, 2;
	add.s32 	%r70, %r69, %r67;
	mul.wide.s32 	%rd33, %r70, 4;
	add.s64 	%rd34, %rd25, %rd33;
	ld.global.u32 	%r71, [%rd34];
	add.s32 	%r72, %r71, %r61;
	ld.global.u32 	%r73, [%rd104+-8];
	add.s32 	%r74, %r65, -1;
	add.s32 	%r75, %r73, -1;
	max.s32 	%r76, %r74, %r72;
	max.s32 	%r77, %r76, %r75;
	st.global.u32 	[%rd104+-8], %r77;
	ld.global.s8 	%r78, [%rd105];
	mul.wide.s32 	%rd35, %r78, 4;
	add.s64 	%rd36, %rd22, %rd35;
	ld.global.u32 	%r79, [%rd36];
	ld.global.u32 	%r80, [%rd6];
	shl.b32 	%r81, %r80, 2;
	add.s32 	%r82, %r81, %r79;
	mul.wide.s32 	%rd37, %r82, 4;
	add.s64 	%rd38, %rd25, %rd37;
	ld.global.u32 	%r83, [%rd38];
	add.s32 	%r84, %r83, %r73;
	ld.global.u32 	%r85, [%rd104+-4];
	add.s32 	%r86, %r77, -1;
	add.s32 	%r87, %r85, -1;
	max.s32 	%r88, %r86, %r84;
	max.s32 	%r89, %r88, %r87;
	st.global.u32 	[%rd104+-4], %r89;
	ld.global.s8 	%r90, [%rd105+1];
	mul.wide.s32 	%rd39, %r90, 4;
	add.s64 	%rd40, %rd22, %rd39;
	ld.global.u32 	%r91, [%rd40];
	ld.global.u32 	%r92, [%rd6];
	shl.b32 	%r93, %r92, 2;
	add.s32 	%r94, %r93, %r91;
	mul.wide.s32 	%rd41, %r94, 4;
	add.s64 	%rd42, %rd25, %rd41;
	ld.global.u32 	%r95, [%rd42];
	add.s32 	%r96, %r95, %r85;
	ld.global.u32 	%r97, [%rd104];
	add.s32 	%r98, %r89, -1;
	add.s32 	%r99, %r97, -1;
	max.s32 	%r100, %r98, %r96;
	max.s32 	%r101, %r100, %r99;
	st.global.u32 	[%rd104], %r101;
	ld.global.s8 	%r102, [%rd105+2];
	mul.wide.s32 	%rd43, %r102, 4;
	add.s64 	%rd44, %rd22, %rd43;
	ld.global.u32 	%r103, [%rd44];
	ld.global.u32 	%r104, [%rd6];
	shl.b32 	%r105, %r104, 2;
	add.s32 	%r106, %r105, %r103;
	mul.wide.s32 	%rd45, %r106, 4;
	add.s64 	%rd46, %rd25, %rd45;
	ld.global.u32 	%r107, [%rd46];
	add.s32 	%r108, %r107, %r97;
	ld.global.u32 	%r109, [%rd104+4];
	add.s32 	%r110, %r101, -1;
	add.s32 	%r111, %r109, -1;
	max.s32 	%r112, %r110, %r108;
	max.s32 	%r113, %r112, %r111;
	st.global.u32 	[%rd104+4], %r113;
	ld.global.s8 	%r114, [%rd105+3];
	mul.wide.s32 	%rd47, %r114, 4;
	add.s64 	%rd48, %rd22, %rd47;
	ld.global.u32 	%r115, [%rd48];
	ld.global.u32 	%r116, [%rd6];
	shl.b32 	%r117, %r116, 2;
	add.s32 	%r118, %r117, %r115;
	mul.wide.s32 	%rd49, %r118, 4;
	add.s64 	%rd50, %rd25, %rd49;
	ld.global.u32 	%r119, [%rd50];
	add.s32 	%r120, %r119, %r109;
	ld.global.u32 	%r121, [%rd104+8];
	add.s32 	%r122, %r113, -1;
	add.s32 	%r123, %r121, -1;
	max.s32 	%r124, %r122, %r120;
	max.s32 	%r125, %r124, %r123;
	st.global.u32 	[%rd104+8], %r125;
	ld.global.s8 	%r126, [%rd105+4];
	mul.wide.s32 	%rd51, %r126, 4;
	add.s64 	%rd52, %rd22, %rd51;
	ld.global.u32 	%r127, [%rd52];
	ld.global.u32 	%r128, [%rd6];
	shl.b32 	%r129, %r128, 2;
	add.s32 	%r130, %r129, %r127;
	mul.wide.s32 	%rd53, %r130, 4;
	add.s64 	%rd54, %rd25, %rd53;
	ld.global.u32 	%r131, [%rd54];
	add.s32 	%r132, %r131, %r121;
	ld.global.u32 	%r222, [%rd104+12];
	add.s32 	%r133, %r125, -1;
	add.s32 	%r134, %r222, -1;
	max.s32 	%r135, %r133, %r132;
	max.s32 	%r223, %r135, %r134;
	st.global.u32 	[%rd104+12], %r223;
	add.s32 	%r218, %r218, 8;
	add.s64 	%rd105, %rd105, 8;
	add.s64 	%rd104, %rd104, 32;
	setp.ne.s32 	%p4, %r218, 0;
	mov.u32 	%r224, %r4;
	@%p4 bra 	$L__BB2_5;
$L__BB2_6:
	setp.eq.s32 	%p5, %r2, 0;
	@%p5 bra 	$L__BB2_14;
	add.s32 	%r136, %r2, -1;
	setp.lt.u32 	%p6, %r136, 3;
	@%p6 bra 	$L__BB2_9;
	cvt.u64.u32 	%rd55, %r224;
	add.s64 	%rd56, %rd1, %rd55;
	ld.global.s8 	%r137, [%rd56];
	mul.wide.s32 	%rd57, %r137, 4;
	mov.u64 	%rd58, ascii_2_index;
	add.s64 	%rd59, %rd58, %rd57;
	ld.global.u32 	%r138, [%rd59];
	ld.global.u32 	%r139, [%rd6];
	shl.b32 	%r140, %r139, 2;
	add.s32 	%r141, %r140, %r138;
	mul.wide.s32 	%rd60, %r141, 4;
	mov.u64 	%rd61, cost_index;
	add.s64 	%rd62, %rd61, %rd60;
	ld.global.u32 	%r142, [%rd62];
	add.s32 	%r143, %r142, %r222;
	add.s64 	%rd63, %rd55, %rd3;
	shl.b64 	%rd64, %rd63, 2;
	add.s64 	%rd65, %rd2, %rd64;
	ld.global.u32 	%r144, [%rd65];
	add.s32 	%r145, %r223, -1;
	add.s32 	%r146, %r144, -1;
	max.s32 	%r147, %r145, %r143;
	max.s32 	%r148, %r147, %r146;
	st.global.u32 	[%rd65], %r148;
	ld.global.s8 	%r149, [%rd56+1];
	mul.wide.s32 	%rd66, %r149, 4;
	add.s64 	%rd67, %rd58, %rd66;
	ld.global.u32 	%r150, [%rd67];
	ld.global.u32 	%r151, [%rd6];
	shl.b32 	%r152, %r151, 2;
	add.s32 	%r153, %r152, %r150;
	mul.wide.s32 	%rd68, %r153, 4;
	add.s64 	%rd69, %rd61, %rd68;
	ld.global.u32 	%r154, [%rd69];
	add.s32 	%r155, %r154, %r144;
	ld.global.u32 	%r156, [%rd65+4];
	add.s32 	%r157, %r148, -1;
	add.s32 	%r158, %r156, -1;
	max.s32 	%r159, %r157, %r155;
	max.s32 	%r160, %r159, %r158;
	st.global.u32 	[%rd65+4], %r160;
	ld.global.s8 	%r161, [%rd56+2];
	mul.wide.s32 	%rd70, %r161, 4;
	add.s64 	%rd71, %rd58, %rd70;
	ld.global.u32 	%r162, [%rd71];
	ld.global.u32 	%r163, [%rd6];
	shl.b32 	%r164, %r163, 2;
	add.s32 	%r165, %r164, %r162;
	mul.wide.s32 	%rd72, %r165, 4;
	add.s64 	%rd73, %rd61, %rd72;
	ld.global.u32 	%r166, [%rd73];
	add.s32 	%r167, %r166, %r156;
	ld.global.u32 	%r168, [%rd65+8];
	add.s32 	%r169, %r160, -1;
	add.s32 	%r170, %r168, -1;
	max.s32 	%r171, %r169, %r167;
	max.s32 	%r172, %r171, %r170;
	st.global.u32 	[%rd65+8], %r172;
	ld.global.s8 	%r173, [%rd56+3];
	mul.wide.s32 	%rd74, %r173, 4;
	add.s64 	%rd75, %rd58, %rd74;
	ld.global.u32 	%r174, [%rd75];
	ld.global.u32 	%r175, [%rd6];
	shl.b32 	%r176, %r175, 2;
	add.s32 	%r177, %r176, %r174;
	mul.wide.s32 	%rd76, %r177, 4;
	add.s64 	%rd77, %rd61, %rd76;
	ld.global.u32 	%r178, [%rd77];
	add.s32 	%r179, %r178, %r168;
	ld.global.u32 	%r222, [%rd65+12];
	add.s32 	%r180, %r172, -1;
	add.s32 	%r181, %r222, -1;
	max.s32 	%r182, %r180, %r179;
	max.s32 	%r223, %r182, %r181;
	st.global.u32 	[%rd65+12], %r223;
	add.s32 	%r224, %r224, 4;
$L__BB2_9:
	setp.eq.s32 	%p7, %r3, 0;
	@%p7 bra 	$L__BB2_14;
	setp.eq.s32 	%p8, %r3, 1;
	@%p8 bra 	$L__BB2_12;
	cvt.u64.u32 	%rd78, %r224;
	add.s64 	%rd79, %rd1, %rd78;
	ld.global.s8 	%r183, [%rd79];
	mul.wide.s32 	%rd80, %r183, 4;
	mov.u64 	%rd81, ascii_2_index;
	add.s64 	%rd82, %rd81, %rd80;
	ld.global.u32 	%r184, [%rd82];
	ld.global.u32 	%r185, [%rd6];
	shl.b32 	%r186, %r185, 2;
	add.s32 	%r187, %r186, %r184;
	mul.wide.s32 	%rd83, %r187, 4;
	mov.u64 	%rd84, cost_index;
	add.s64 	%rd85, %rd84, %rd83;
	ld.global.u32 	%r188, [%rd85];
	add.s32 	%r189, %r188, %r222;
	add.s64 	%rd86, %rd78, %rd3;
	shl.b64 	%rd87, %rd86, 2;
	add.s64 	%rd88, %rd2, %rd87;
	ld.global.u32 	%r190, [%rd88];
	add.s32 	%r191, %r223, -1;
	add.s32 	%r192, %r190, -1;
	max.s32 	%r193, %r191, %r189;
	max.s32 	%r194, %r193, %r192;
	st.global.u32 	[%rd88], %r194;
	ld.global.s8 	%r195, [%rd79+1];
	mul.wide.s32 	%rd89, %r195, 4;
	add.s64 	%rd90, %rd81, %rd89;
	ld.global.u32 	%r196, [%rd90];
	ld.global.u32 	%r197, [%rd6];
	shl.b32 	%r198, %r197, 2;
	add.s32 	%r199, %r198, %r196;
	mul.wide.s32 	%rd91, %r199, 4;
	add.s64 	%rd92, %rd84, %rd91;
	ld.global.u32 	%r200, [%rd92];
	add.s32 	%r201, %r200, %r190;
	ld.global.u32 	%r222, [%rd88+4];
	add.s32 	%r202, %r194, -1;
	add.s32 	%r203, %r222, -1;
	max.s32 	%r204, %r202, %r201;
	max.s32 	%r223, %r204, %r203;
	st.global.u32 	[%rd88+4], %r223;
	add.s32 	%r224, %r224, 2;
$L__BB2_12:
	setp.eq.s32 	%p9, %r5, 0;
	@%p9 bra 	$L__BB2_14;
	cvt.u64.u32 	%rd93, %r224;
	add.s64 	%rd94, %rd1, %rd93;
	ld.global.s8 	%r205, [%rd94];
	mul.wide.s32 	%rd95, %r205, 4;
	add.s64 	%rd97, %rd20, %rd95;
	ld.global.u32 	%r206, [%rd97];
	ld.global.u32 	%r207, [%rd6];
	shl.b32 	%r208, %r207, 2;
	add.s32 	%r209, %r208, %r206;
	mul.wide.s32 	%rd98, %r209, 4;
	add.s64 	%rd100, %rd99, %rd98;
	ld.global.u32 	%r210, [%rd100];
	add.s32 	%r211, %r210, %r222;
	add.s64 	%rd101, %rd93, %rd3;
	shl.b64 	%rd102, %rd101, 2;
	add.s64 	%rd103, %rd2, %rd102;
	ld.global.u32 	%r212, [%rd103];
	add.s32 	%r213, %r223, -1;
	add.s32 	%r214, %r212, -1;
	max.s32 	%r215, %r213, %r211;
	max.s32 	%r216, %r215, %r214;
	st.global.u32 	[%rd103], %r216;
$L__BB2_14:
	add.s32 	%r217, %r217, 1;
	setp.ne.s32 	%p10, %r217, %r32;
	@%p10 bra 	$L__BB2_3;
$L__BB2_15:
	ret;

}


// ===== COMPILED SASS (sm_100) =====

	.target	sm_100

	.elftype	@"ET_EXEC"


//--------------------- .note.nv.tkinfo           --------------------------
	.section	.note.nv.tkinfo,"",@"SHT_NOTE"
	.sectionflags	@"SHF_NOTE_NV_TKINFO"
	.tkinfo
        /*0018*/ 	.word	0x00000002
        /*0030*/ 	.string	""
        /*0030*/ 	.string	"ptxas"
        /*0030*/ 	.string	"Cuda compilation tools, release 13.0, V13.0.88"
        /*0030*/ 	.string	"Build cuda_13.0.r13.0/compiler.36424714_0"
        /*0030*/ 	.string	"-arch sm_100 -m 64 "



//--------------------- .note.nv.cuinfo           --------------------------
	.section	.note.nv.cuinfo,"",@"SHT_NOTE"
	.sectionflags	@"SHF_NOTE_NV_CUINFO"
        /*0018*/ 	.short	0x0002
        /*001a*/ 	.short	0x0064
        /*001c*/ 	.short	0x0082
	.zero		2


//--------------------- .nv.info                  --------------------------
	.section	.nv.info,"",@"SHT_CUDA_INFO"
	.align	4


	//----- nvinfo : EIATTR_REGCOUNT
	.align		4
        /*0000*/ 	.byte	0x04, 0x2f
        /*0002*/ 	.short	(.L_3 - .L_2)
	.align		4
.L_2:
        /*0004*/ 	.word	index@(_Z18initIndexes_devicev)
        /*0008*/ 	.word	0x0000000c


	//----- nvinfo : EIATTR_FRAME_SIZE
	.align		4
.L_3:
        /*000c*/ 	.byte	0x04, 0x11
        /*000e*/ 	.short	(.L_5 - .L_4)
	.align		4
.L_4:
        /*0010*/ 	.word	index@(_Z18initIndexes_devicev)
        /*0014*/ 	.word	0x00000000


	//----- nvinfo : EIATTR_REGCOUNT
	.align		4
.L_5:
        /*0018*/ 	.byte	0x04, 0x2f
        /*001a*/ 	.short	(.L_7 - .L_6)
	.align		4
.L_6:
        /*001c*/ 	.word	index@(_Z11init_matrixPiPci)
        /*0020*/ 	.word	0x0000001c


	//----- nvinfo : EIATTR_FRAME_SIZE
	.align		4
.L_7:
        /*0024*/ 	.byte	0x04, 0x11
        /*0026*/ 	.short	(.L_9 - .L_8)
	.align		4
.L_8:
        /*0028*/ 	.word	index@(_Z11init_matrixPiPci)
        /*002c*/ 	.word	0x00000000


	//----- nvinfo : EIATTR_REGCOUNT
	.align		4
.L_9:
        /*0030*/ 	.byte	0x04, 0x2f
        /*0032*/ 	.short	(.L_11 - .L_10)
	.align		4
.L_10:
        /*0034*/ 	.word	index@(_Z25calculate_cost_per_offsetPiPcS0_i)
        /*0038*/ 	.word	0x00000020


	//----- nvinfo : EIATTR_FRAME_SIZE
	.align		4
.L_11:
        /*003c*/ 	.byte	0x04, 0x11
        /*003e*/ 	.short	(.L_13 - .L_12)
	.align		4
.L_12:
        /*0040*/ 	.word	index@(_Z25calculate_cost_per_offsetPiPcS0_i)
        /*0044*/ 	.word	0x00000000


	//----- nvinfo : EIATTR_MIN_STACK_SIZE
	.align		4
.L_13:
        /*0048*/ 	.byte	0x04, 0x12
        /*004a*/ 	.short	(.L_15 - .L_14)
	.align		4
.L_14:
        /*004c*/ 	.word	index@(_Z25calculate_cost_per_offsetPiPcS0_i)
        /*0050*/ 	.word	0x00000000


	//----- nvinfo : EIATTR_MIN_STACK_SIZE
	.align		4
.L_15:
        /*0054*/ 	.byte	0x04, 0x12
        /*0056*/ 	.short	(.L_17 - .L_16)
	.align		4
.L_16:
        /*0058*/ 	.word	index@(_Z11init_matrixPiPci)
        /*005c*/ 	.word	0x00000000


	//----- nvinfo : EIATTR_MIN_STACK_SIZE
	.align		4
.L_17:
        /*0060*/ 	.byte	0x04, 0x12
        /*0062*/ 	.short	(.L_19 - .L_18)
	.align		4
.L_18:
        /*0064*/ 	.word	index@(_Z18initIndexes_devicev)
        /*0068*/ 	.word	0x00000000
.L_19:


//--------------------- .nv.compat                --------------------------
	.section	.nv.compat,"",@"SHT_CUDA_COMPAT_INFO"
	.align	4
        /*0000*/ 	.byte	0x02, 0x09, 0x00, 0x00, 0x02, 0x02, 0x01, 0x00, 0x02, 0x05, 0x05, 0x00, 0x03, 0x07, 0x01, 0x01
        /*0010*/ 	.byte	0x02, 0x03, 0x00, 0x00, 0x02, 0x06, 0x01, 0x00, 0x04, 0x0b, 0x08, 0x00, 0x09, 0x00, 0x00, 0x00
        /*0020*/ 	.byte	0x00, 0x00, 0x00, 0x00


//--------------------- .nv.info._Z25calculate_cost_per_offsetPiPcS0_i --------------------------
	.section	.nv.info._Z25calculate_cost_per_offsetPiPcS0_i,"",@"SHT_CUDA_INFO"
	.sectionflags	@""
	.align	4


	//----- nvinfo : EIATTR_CUDA_API_VERSION
	.align		4
        /*0000*/ 	.byte	0x04, 0x37
        /*0002*/ 	.short	(.L_21 - .L_20)
.L_20:
        /*0004*/ 	.word	0x00000082


	//----- nvinfo : EIATTR_KPARAM_INFO
	.align		4
.L_21:
        /*0008*/ 	.byte	0x04, 0x17
        /*000a*/ 	.short	(.L_23 - .L_22)
.L_22:
        /*000c*/ 	.word	0x00000000
        /*0010*/ 	.short	0x0003
        /*0012*/ 	.short	0x0018
        /*0014*/ 	.byte	0x00, 0xf0, 0x11, 0x00


	//----- nvinfo : EIATTR_KPARAM_INFO
	.align		4
.L_23:
        /*0018*/ 	.byte	0x04, 0x17
        /*001a*/ 	.short	(.L_25 - .L_24)
.L_24:
        /*001c*/ 	.word	0x00000000
        /*0020*/ 	.short	0x0002
        /*0022*/ 	.short	0x0010
        /*0024*/ 	.byte	0x00, 0xf5, 0x21, 0x00


	//----- nvinfo : EIATTR_KPARAM_INFO
	.align		4
.L_25:
        /*0028*/ 	.byte	0x04, 0x17
        /*002a*/ 	.short	(.L_27 - .L_26)
.L_26:
        /*002c*/ 	.word	0x00000000
        /*0030*/ 	.short	0x0001
        /*0032*/ 	.short	0x0008
        /*0034*/ 	.byte	0x00, 0xf5, 0x21, 0x00


	//----- nvinfo : EIATTR_KPARAM_INFO
	.align		4
.L_27:
        /*0038*/ 	.byte	0x04, 0x17
        /*003a*/ 	.short	(.L_29 - .L_28)
.L_28:
        /*003c*/ 	.word	0x00000000
        /*0040*/ 	.short	0x0000
        /*0042*/ 	.short	0x0000
        /*0044*/ 	.byte	0x00, 0xf5, 0x21, 0x00


	//----- nvinfo : EIATTR_SPARSE_MMA_MASK
	.align		4
.L_29:
        /*0048*/ 	.byte	0x03, 0x50
        /*004a*/ 	.short	0x0000


	//----- nvinfo : EIATTR_MAXREG_COUNT
	.align		4
        /*004c*/ 	.byte	0x03, 0x1b
        /*004e*/ 	.short	0x00ff


	//----- nvinfo : EIATTR_MERCURY_ISA_VERSION
	.align		4
        /*0050*/ 	.byte	0x03, 0x5f
        /*0052*/ 	.short	0x0101


	//----- nvinfo : EIATTR_VRC_CTA_INIT_COUNT
	.align		4
        /*0054*/ 	.byte	0x02, 0x4a
	.zero		1
	.zero		1


	//----- nvinfo : EIATTR_EXIT_INSTR_OFFSETS
	.align		4
        /*0058*/ 	.byte	0x04, 0x1c
        /*005a*/ 	.short	(.L_31 - .L_30)


	//   ....[0]....
.L_30:
        /*005c*/ 	.word	0x00000080


	//   ....[1]....
        /*0060*/ 	.word	0x000000a0


	//   ....[2]....
        /*0064*/ 	.word	0x00001190


	//----- nvinfo : EIATTR_CBANK_PARAM_SIZE
	.align		4
.L_31:
        /*0068*/ 	.byte	0x03, 0x19
        /*006a*/ 	.short	0x001c


	//----- nvinfo : EIATTR_PARAM_CBANK
	.align		4
        /*006c*/ 	.byte	0x04, 0x0a
        /*006e*/ 	.short	(.L_33 - .L_32)
	.align		4
.L_32:
        /*0070*/ 	.word	index@(.nv.constant0._Z25calculate_cost_per_offsetPiPcS0_i)
        /*0074*/ 	.short	0x0380
        /*0076*/ 	.short	0x001c


	//----- nvinfo : EIATTR_SW_WAR
	.align		4
.L_33:
        /*0078*/ 	.byte	0x04, 0x36
        /*007a*/ 	.short	(.L_35 - .L_34)
.L_34:
        /*007c*/ 	.word	0x00000008
.L_35:


//--------------------- .nv.info._Z11init_matrixPiPci --------------------------
	.section	.nv.info._Z11init_matrixPiPci,"",@"SHT_CUDA_INFO"
	.sectionflags	@""
	.align	4


	//----- nvinfo : EIATTR_CUDA_API_VERSION
	.align		4
        /*0000*/ 	.byte	0x04, 0x37
        /*0002*/ 	.short	(.L_37 - .L_36)
.L_36:
        /*0004*/ 	.word	0x00000082


	//----- nvinfo : EIATTR_KPARAM_INFO
	.align		4
.L_37:
        /*0008*/ 	.byte	0x04, 0x17
        /*000a*/ 	.short	(.L_39 - .L_38)
.L_38:
        /*000c*/ 	.word	0x00000000
        /*0010*/ 	.short	0x0002
        /*0012*/ 	.short	0x0010
        /*0014*/ 	.byte	0x00, 0xf0, 0x11, 0x00


	//----- nvinfo : EIATTR_KPARAM_INFO
	.align		4
.L_39:
        /*0018*/ 	.byte	0x04, 0x17
        /*001a*/ 	.short	(.L_41 - .L_40)
.L_40:
        /*001c*/ 	.word	0x00000000
        /*0020*/ 	.short	0x0001
        /*0022*/ 	.short	0x0008
        /*0024*/ 	.byte	0x00, 0xf5, 0x21, 0x00


	//----- nvinfo : EIATTR_KPARAM_INFO
	.align		4
.L_41:
        /*0028*/ 	.byte	0x04, 0x17
        /*002a*/ 	.short	(.L_43 - .L_42)
.L_42:
        /*002c*/ 	.word	0x00000000
        /*0030*/ 	.short	0x0000
        /*0032*/ 	.short	0x0000
        /*0034*/ 	.byte	0x00, 0xf5, 0x21, 0x00


	//----- nvinfo : EIATTR_SPARSE_MMA_MASK
	.align		4
.L_43:
        /*0038*/ 	.byte	0x03, 0x50
        /*003a*/ 	.short	0x0000


	//----- nvinfo : EIATTR_MAXREG_COUNT
	.align		4
        /*003c*/ 	.byte	0x03, 0x1b
        /*003e*/ 	.short	0x00ff


	//----- nvinfo : EIATTR_MERCURY_ISA_VERSION
	.align		4
        /*0040*/ 	.byte	0x03, 0x5f
        /*0042*/ 	.short	0x0101


	//----- nvinfo : EIATTR_VRC_CTA_INIT_COUNT
	.align		4
        /*0044*/ 	.byte	0x02, 0x4a
	.zero		1
	.zero		1


	//----- nvinfo : EIATTR_EXIT_INSTR_OFFSETS
	.align		4
        /*0048*/ 	.byte	0x04, 0x1c
        /*004a*/ 	.short	(.L_45 - .L_44)


	//   ....[0]....
.L_44:
        /*004c*/ 	.word	0x00000090


	//   ....[1]....
        /*0050*/ 	.word	0x00000280


	//   ....[2]....
        /*0054*/ 	.word	0x00000390


	//   ....[3]....
        /*0058*/ 	.word	0x00000460


	//   ....[4]....
        /*005c*/ 	.word	0x000004c0


	//----- nvinfo : EIATTR_CBANK_PARAM_SIZE
	.align		4
.L_45:
        /*0060*/ 	.byte	0x03, 0x19
        /*0062*/ 	.short	0x0014


	//----- nvinfo : EIATTR_PARAM_CBANK
	.align		4
        /*0064*/ 	.byte	0x04, 0x0a
        /*0066*/ 	.short	(.L_47 - .L_46)
	.align		4
.L_46:
        /*0068*/ 	.word	index@(.nv.constant0._Z11init_matrixPiPci)
        /*006c*/ 	.short	0x0380
        /*006e*/ 	.short	0x0014


	//----- nvinfo : EIATTR_SW_WAR
	.align		4
.L_47:
        /*0070*/ 	.byte	0x04, 0x36
        /*0072*/ 	.short	(.L_49 - .L_48)
.L_48:
        /*0074*/ 	.word	0x00000008
.L_49:


//--------------------- .nv.info._Z18initIndexes_devicev --------------------------
	.section	.nv.info._Z18initIndexes_devicev,"",@"SHT_CUDA_INFO"
	.sectionflags	@""
	.align	4


	//----- nvinfo : EIATTR_CUDA_API_VERSION
	.align		4
        /*0000*/ 	.byte	0x04, 0x37
        /*0002*/ 	.short	(.L_51 - .L_50)
.L_50:
        /*0004*/ 	.word	0x00000082


	//----- nvinfo : EIATTR_SPARSE_MMA_MASK
	.align		4
.L_51:
        /*0008*/ 	.byte	0x03, 0x50
        /*000a*/ 	.short	0x0000


	//----- nvinfo : EIATTR_MAXREG_COUNT
	.align		4
        /*000c*/ 	.byte	0x03, 0x1b
        /*000e*/ 	.short	0x00ff


	//----- nvinfo : EIATTR_MERCURY_ISA_VERSION
	.align		4
        /*0010*/ 	.byte	0x03, 0x5f
        /*0012*/ 	.short	0x0101


	//----- nvinfo : EIATTR_VRC_CTA_INIT_COUNT
	.align		4
        /*0014*/ 	.byte	0x02, 0x4a
	.zero		1
	.zero		1


	//----- nvinfo : EIATTR_EXIT_INSTR_OFFSETS
	.align		4
        /*0018*/ 	.byte	0x04, 0x1c
        /*001a*/ 	.short	(.L_53 - .L_52)


	//   ....[0]....
.L_52:
        /*001c*/ 	.word	0x000000a0


	//----- nvinfo : EIATTR_SW_WAR
	.align		4
.L_53:
        /*0020*/ 	.byte	0x04, 0x36
        /*0022*/ 	.short	(.L_55 - .L_54)
.L_54:
        /*0024*/ 	.word	0x00000008
.L_55:


//--------------------- .nv.callgraph             --------------------------
	.section	.nv.callgraph,"",@"SHT_CUDA_CALLGRAPH"
	.align	4
	.sectionentsize	8
	.align		4
        /*0000*/ 	.word	0x00000000
	.align		4
        /*0004*/ 	.word	0xffffffff
	.align		4
        /*0008*/ 	.word	0x00000000
	.align		4
        /*000c*/ 	.word	0xfffffffe
	.align		4
        /*0010*/ 	.word	0x00000000
	.align		4
        /*0014*/ 	.word	0xfffffffd
	.align		4
        /*0018*/ 	.word	0x00000000
	.align		4
        /*001c*/ 	.word	0xfffffffc


//--------------------- .nv.constant4             --------------------------
	.section	.nv.constant4,"a",@progbits
	.align	8
	.align		8
.nv.constant4:
        /*0000*/ 	.dword	cost_index
	.align		8
        /*0008*/ 	.dword	ascii_2_index


//--------------------- .text._Z25calculate_cost_per_offsetPiPcS0_i --------------------------
	.section	.text._Z25calculate_cost_per_offsetPiPcS0_i,"ax",@progbits
	.align	128
        .global         _Z25calculate_cost_per_offsetPiPcS0_i
        .type           _Z25calculate_cost_per_offsetPiPcS0_i,@function
        .size           _Z25calculate_cost_per_offsetPiPcS0_i,(.L_x_13 - _Z25calculate_cost_per_offsetPiPcS0_i)
        .other          _Z25calculate_cost_per_offsetPiPcS0_i,@"STO_CUDA_ENTRY STV_DEFAULT"
_Z25calculate_cost_per_offsetPiPcS0_i:
.text._Z25calculate_cost_per_offsetPiPcS0_i:
[----:B------:R-:W-:Y:S01]  /*0000*/  LDC R1, c[0x0][0x37c] ;  /* 0x0000df00ff017b82 */ /* 0x000fe20000000800 */
[----:B------:R-:W0:Y:S07]  /*0010*/  S2R R0, SR_TID.X ;  /* 0x0000000000007919 */ /* 0x000e2e0000002100 */
[----:B------:R-:W1:Y:S01]  /*0020*/  LDC R7, c[0x0][0x398] ;  /* 0x0000e600ff077b82 */ /* 0x000e620000000800 */
[----:B------:R-:W0:Y:S01]  /*0030*/  LDCU UR4, c[0x0][0x360] ;  /* 0x00006c00ff0477ac */ /* 0x000e220008000800 */
[----:B------:R-:W0:Y:S02]  /*0040*/  S2R R3, SR_CTAID.X ;  /* 0x0000000000037919 */ /* 0x000e240000002500 */
[----:B0-----:R-:W-:Y:S01]  /*0050*/  IMAD R0, R3, UR4, R0 ;  /* 0x0000000403007c24 */ /* 0x001fe2000f8e0200 */
[----:B-1----:R-:W-:-:S04]  /*0060*/  IADD3 R3, PT, PT, -R7, 0x9c40, RZ ;  /* 0x00009c4007037810 */ /* 0x002fc80007ffe1ff */
[----:B------:R-:W-:-:S13]  /*0070*/  ISETP.GE.AND P0, PT, R0, R3, PT ;  /* 0x000000030000720c */ /* 0x000fda0003f06270 */
[----:B------:R-:W-:Y:S05]  /*0080*/  @P0 EXIT ;  /* 0x000000000000094d */ /* 0x000fea0003800000 */
[----:B------:R-:W-:-:S13]  /*0090*/  ISETP.GE.AND P0, PT, R7, 0x1, PT ;  /* 0x000000010700780c */ /* 0x000fda0003f06270 */
[----:B------:R-:W-:Y:S05]  /*00a0*/  @!P0 EXIT ;  /* 0x000000000000894d */ /* 0x000fea0003800000 */
[----:B------:R-:W0:Y:S01]  /*00b0*/  LDCU.64 UR4, c[0x0][0x380] ;  /* 0x00007000ff0477ac */ /* 0x000e220008000a00 */
[----:B------:R-:W-:Y:S01]  /*00c0*/  IMAD R2, R0, R7, RZ ;  /* 0x0000000700027224 */ /* 0x000fe200078e02ff */
[C---:B------:R-:W-:Y:S02]  /*00d0*/  LOP3.LUT R5, R7.reuse, 0x7ffffff8, RZ, 0xc0, !PT ;  /* 0x7ffffff807057812 */ /* 0x040fe400078ec0ff */
[C---:B------:R-:W-:Y:S01]  /*00e0*/  LOP3.LUT R6, R7.reuse, 0x7, RZ, 0xc0, !PT ;  /* 0x0000000707067812 */ /* 0x040fe200078ec0ff */
[----:B------:R-:W1:Y:S01]  /*00f0*/  LDCU.64 UR8, c[0x0][0x358] ;  /* 0x00006b00ff0877ac */ /* 0x000e620008000a00 */
[----:B------:R-:W-:Y:S01]  /*0100*/  SHF.R.S32.HI R3, RZ, 0x1f, R2 ;  /* 0x0000001fff037819 */ /* 0x000fe20000011402 */
[----:B------:R-:W-:Y:S01]  /*0110*/  IMAD.MOV R8, RZ, RZ, -R5 ;  /* 0x000000ffff087224 */ /* 0x000fe200078e0a05 */
[----:B------:R-:W-:Y:S02]  /*0120*/  LOP3.LUT R7, R7, 0x3, RZ, 0xc0, !PT ;  /* 0x0000000307077812 */ /* 0x000fe400078ec0ff */
[----:B0-----:R-:W-:Y:S01]  /*0130*/  LEA R4, P0, R2, UR4, 0x2 ;  /* 0x0000000402047c11 */ /* 0x001fe2000f8010ff */
[----:B------:R-:W-:-:S03]  /*0140*/  UMOV UR4, URZ ;  /* 0x000000ff00047c82 */ /* 0x000fc60008000000 */
[----:B------:R-:W-:Y:S02]  /*0150*/  IADD3 R4, P1, PT, R4, 0x10, RZ ;  /* 0x0000001004047810 */ /* 0x000fe40007f3e0ff */
[----:B------:R-:W-:-:S05]  /*0160*/  LEA.HI.X R9, R2, UR5, R3, 0x2, P0 ;  /* 0x0000000502097c11 */ /* 0x000fca00080f1403 */
[----:B-1----:R-:W-:-:S07]  /*0170*/  IMAD.X R9, RZ, RZ, R9, P1 ;  /* 0x000000ffff097224 */ /* 0x002fce00008e0609 */
.L_x_5:
[----:B0-----:R-:W0:Y:S01]  /*0180*/  LDCU.64 UR6, c[0x0][0x388] ;  /* 0x00007100ff0677ac */ /* 0x001e220008000a00 */
[----:B------:R-:W-:Y:S01]  /*0190*/  VIADD R10, R0, UR4 ;  /* 0x00000004000a7c36 */ /* 0x000fe20008000000 */
[----:B-1----:R-:W1:Y:S04]  /*01a0*/  LDCU UR10, c[0x0][0x398] ;  /* 0x00007300ff0a77ac */ /* 0x002e680008000800 */
[----:B0-----:R-:W-:-:S04]  /*01b0*/  IADD3 R12, P0, PT, R10, UR6, RZ ;  /* 0x000000060a0c7c10 */ /* 0x001fc8000ff1e0ff */
[----:B------:R-:W-:Y:S02]  /*01c0*/  LEA.HI.X.SX32 R13, R10, UR7, 0x1, P0 ;  /* 0x000000070a0d7c11 */ /* 0x000fe400080f0eff */
[----:B------:R-:W0:Y:S04]  /*01d0*/  LDC.64 R10, c[0x4][0x8] ;  /* 0x01000200ff0a7b82 */ /* 0x000e280000000a00 */
[----:B------:R-:W0:Y:S01]  /*01e0*/  LDG.E.S8 R13, desc[UR8][R12.64] ;  /* 0x000000080c0d7981 */ /* 0x000e22000c1e1300 */
[----:B-1----:R-:W-:Y:S01]  /*01f0*/  UISETP.GE.U32.AND UP1, UPT, UR10, 0x8, UPT ;  /* 0x000000080a00788c */ /* 0x002fe2000bf26070 */
[----:B------:R-:W-:Y:S01]  /*0200*/  HFMA2 R23, -RZ, RZ, 0, 0 ;  /* 0x00000000ff177431 */ /* 0x000fe200000001ff */
[----:B------:R-:W-:Y:S02]  /*0210*/  ULOP3.LUT UR5, URZ, UR4, URZ, 0x33, !UPT ;  /* 0x00000004ff057292 */ /* 0x000fe4000f8e33ff */
[----:B------:R-:W-:-:S02]  /*0220*/  UIADD3 UR6, UPT, UPT, -UR4, URZ, URZ ;  /* 0x000000ff04067290 */ /* 0x000fc4000fffe1ff */
[----:B------:R-:W-:Y:S02]  /*0230*/  UIADD3 UR4, UPT, UPT, UR4, 0x1, URZ ;  /* 0x0000000104047890 */ /* 0x000fe4000fffe0ff */
[----:B--23--:R-:W-:Y:S02]  /*0240*/  IMAD.U32 R25, RZ, RZ, UR5 ;  /* 0x00000005ff197e24 */ /* 0x00cfe4000f8e00ff */
[----:B------:R-:W-:Y:S01]  /*0250*/  IMAD.U32 R22, RZ, RZ, UR6 ;  /* 0x00000006ff167e24 */ /* 0x000fe2000f8e00ff */
[----:B------:R-:W-:Y:S01]  /*0260*/  UISETP.NE.AND UP0, UPT, UR4, UR10, UPT ;  /* 0x0000000a0400728c */ /* 0x000fe2000bf05270 */
[----:B0-----:R-:W-:Y:S01]  /*0270*/  IMAD.WIDE R12, R13, 0x4, R10 ;  /* 0x000000040d0c7825 */ /* 0x001fe200078e020a */
[----:B------:R-:W-:Y:S09]  /*0280*/  BRA.U !UP1, `(.L_x_0) ;  /* 0x0000000509cc7547 */ /* 0x000ff2000b800000 */
[----:B------:R-:W0:Y:S01]  /*0290*/  LDCU.64 UR6, c[0x0][0x390] ;  /* 0x00007200ff0677ac */ /* 0x000e220008000a00 */
[----:B------:R-:W-:Y:S01]  /*02a0*/  IMAD.MOV.U32 R23, RZ, RZ, R4 ;  /* 0x000000ffff177224 */ /* 0x000fe200078e0004 */
[----:B------:R-:W-:Y:S01]  /*02b0*/  MOV R26, R9 ;  /* 0x00000009001a7202 */ /* 0x000fe20000000f00 */
[----:B------:R-:W-:Y:S01]  /*02c0*/  IMAD.MOV.U32 R24, RZ, RZ, R8 ;  /* 0x000000ffff187224 */ /* 0x000fe200078e0008 */
[----:B0-----:R-:W-:-:S04]  /*02d0*/  UIADD3 UR5, UP1, UPT, UR6, 0x3, URZ ;  /* 0x0000000306057890 */ /* 0x001fc8000ff3e0ff */
[----:B------:R-:W-:Y:S02]  /*02e0*/  UIADD3.X UR6, UPT, UPT, URZ, UR7, URZ, UP1, !UPT ;  /* 0x00000007ff067290 */ /* 0x000fe40008ffe4ff */
[----:B------:R-:W-:-:S04]  /*02f0*/  IMAD.U32 R18, RZ, RZ, UR5 ;  /* 0x00000005ff127e24 */ /* 0x000fc8000f8e00ff */
[----:B------:R-:W-:-:S07]  /*0300*/  IMAD.U32 R19, RZ, RZ, UR6 ;  /* 0x00000006ff137e24 */ /* 0x000fce000f8e00ff */
.L_x_1:
[----:B------:R-:W2:Y:S01]  /*0310*/  LDG.E.S8 R21, desc[UR8][R18.64+-0x3] ;  /* 0xfffffd0812157981 */ /* 0x000ea2000c1e1300 */
[----:B0-----:R-:W0:Y:S03]  /*0320*/  LDC.64 R14, c[0x4][RZ] ;  /* 0x01000000ff0e7b82 */ /* 0x001e260000000a00 */
[----:B------:R-:W3:Y:S01]  /*0330*/  LDG.E R17, desc[UR8][R12.64] ;  /* 0x000000080c117981 */ /* 0x000ee2000c1e1900 */
[----:B--2---:R-:W-:-:S06]  /*0340*/  IMAD.WIDE R20, R21, 0x4, R10 ;  /* 0x0000000415147825 */ /* 0x004fcc00078e020a */
[----:B------:R-:W3:Y:S02]  /*0350*/  LDG.E R20, desc[UR8][R20.64] ;  /* 0x0000000814147981 */ /* 0x000ee4000c1e1900 */
[----:B---3--:R-:W-:-:S05]  /*0360*/  LEA R17, R17, R20, 0x2 ;  /* 0x0000001411117211 */ /* 0x008fca00078e10ff */
[----:B0-----:R-:W-:-:S05]  /*0370*/  IMAD.WIDE R16, R17, 0x4, R14 ;  /* 0x0000000411107825 */ /* 0x001fca00078e020e */
[----:B------:R0:W2:Y:S02]  /*0380*/  LDG.E R27, desc[UR8][R16.64] ;  /* 0x00000008101b7981 */ /* 0x0000a4000c1e1900 */
[----:B0-----:R-:W-:Y:S02]  /*0390*/  IMAD.MOV.U32 R16, RZ, RZ, R23 ;  /* 0x000000ffff107224 */ /* 0x001fe400078e0017 */
[----:B------:R-:W-:-:S05]  /*03a0*/  IMAD.MOV.U32 R17, RZ, RZ, R26 ;  /* 0x000000ffff117224 */ /* 0x000fca00078e001a */
[----:B------:R-:W3:Y:S01]  /*03b0*/  LDG.E R26, desc[UR8][R16.64+-0x10] ;  /* 0xfffff008101a7981 */ /* 0x000ee2000c1e1900 */
[----:B--2---:R-:W-:-:S03]  /*03c0*/  IMAD.IADD R22, R27, 0x1, R22 ;  /* 0x000000011b167824 */ /* 0x004fc600078e0216 */
[----:B------:R-:W2:Y:S02]  /*03d0*/  LDG.E R27, desc[UR8][R16.64+-0xc] ;  /* 0xfffff408101b7981 */ /* 0x000ea4000c1e1900 */
[----:B------:R-:W-:-:S04]  /*03e0*/  VIADDMNMX R25, R25, 0xffffffff, R22, !PT ;  /* 0xffffffff19197846 */ /* 0x000fc80007800116 */
[----:B---3--:R-:W-:-:S05]  /*03f0*/  VIADDMNMX R25, R26, 0xffffffff, R25, !PT ;  /* 0xffffffff1a197846 */ /* 0x008fca0007800119 */
[----:B------:R2:W-:Y:S04]  /*0400*/  STG.E desc[UR8][R16.64+-0x10], R25 ;  /* 0xfffff01910007986 */ /* 0x0005e8000c101908 */
[----:B------:R-:W3:Y:S04]  /*0410*/  LDG.E.S8 R21, desc[UR8][R18.64+-0x2] ;  /* 0xfffffe0812157981 */ /* 0x000ee8000c1e1300 */
[----:B------:R-:W4:Y:S01]  /*0420*/  LDG.E R23, desc[UR8][R12.64] ;  /* 0x000000080c177981 */ /* 0x000f22000c1e1900 */
[----:B---3--:R-:W-:-:S06]  /*0430*/  IMAD.WIDE R20, R21, 0x4, R10 ;  /* 0x0000000415147825 */ /* 0x008fcc00078e020a */
[----:B------:R-:W4:Y:S02]  /*0440*/  LDG.E R20, desc[UR8][R20.64] ;  /* 0x0000000814147981 */ /* 0x000f24000c1e1900 */
[----:B----4-:R-:W-:-:S05]  /*0450*/  LEA R23, R23, R20, 0x2 ;  /* 0x0000001417177211 */ /* 0x010fca00078e10ff */
[----:B------:R-:W-:-:S06]  /*0460*/  IMAD.WIDE R22, R23, 0x4, R14 ;  /* 0x0000000417167825 */ /* 0x000fcc00078e020e */
[----:B------:R-:W3:Y:S02]  /*0470*/  LDG.E R23, desc[UR8][R22.64] ;  /* 0x0000000816177981 */ /* 0x000ee4000c1e1900 */
[----:B---3--:R-:W-:-:S05]  /*0480*/  IMAD.IADD R26, R26, 0x1, R23 ;  /* 0x000000011a1a7824 */ /* 0x008fca00078e0217 */
[----:B------:R-:W-:-:S04]  /*0490*/  VIADDMNMX R26, R25, 0xffffffff, R26, !PT ;  /* 0xffffffff191a7846 */ /* 0x000fc8000780011a */
[----:B--2---:R-:W-:Y:S02]  /*04a0*/  VIADDMNMX R25, R27, 0xffffffff, R26, !PT ;  /* 0xffffffff1b197846 */ /* 0x004fe4000780011a */
[----:B------:R-:W2:Y:S04]  /*04b0*/  LDG.E R26, desc[UR8][R16.64+-0x8] ;  /* 0xfffff808101a7981 */ /* 0x000ea8000c1e1900 */
[----:B------:R2:W-:Y:S04]  /*04c0*/  STG.E desc[UR8][R16.64+-0xc], R25 ;  /* 0xfffff41910007986 */ /* 0x0005e8000c101908 */
[----:B------:R-:W3:Y:S02]  /*04d0*/  LDG.E.S8 R29, desc[UR8][R18.64+-0x1] ;  /* 0xffffff08121d7981 */ /* 0x000ee4000c1e1300 */
[----:B---3--:R-:W-:-:S02]  /*04e0*/  IMAD.WIDE R20, R29, 0x4, R10 ;  /* 0x000000041d147825 */ /* 0x008fc400078e020a */
[----:B------:R-:W3:Y:S04]  /*04f0*/  LDG.E R29, desc[UR8][R12.64] ;  /* 0x000000080c1d7981 */ /* 0x000ee8000c1e1900 */
[----:B------:R-:W3:Y:S02]  /*0500*/  LDG.E R20, desc[UR8][R20.64] ;  /* 0x0000000814147981 */ /* 0x000ee4000c1e1900 */
[----:B---3--:R-:W-:-:S04]  /*0510*/  IMAD R29, R29, 0x4, R20 ;  /* 0x000000041d1d7824 */ /* 0x008fc800078e0214 */
[----:B------:R-:W-:-:S06]  /*0520*/  IMAD.WIDE R22, R29, 0x4, R14 ;  /* 0x000000041d167825 */ /* 0x000fcc00078e020e */
[----:B------:R-:W3:Y:S02]  /*0530*/  LDG.E R22, desc[UR8][R22.64] ;  /* 0x0000000816167981 */ /* 0x000ee4000c1e1900 */
[----:B---3--:R-:W-:-:S05]  /*0540*/  IMAD.IADD R28, R27, 0x1, R22 ;  /* 0x000000011b1c7824 */ /* 0x008fca00078e0216 */
[----:B------:R-:W-:-:S04]  /*0550*/  VIADDMNMX R27, R25, 0xffffffff, R28, !PT ;  /* 0xffffffff191b7846 */ /* 0x000fc8000780011c */
[----:B--2---:R-:W-:-:S05]  /*0560*/  VIADDMNMX R25, R26, 0xffffffff, R27, !PT ;  /* 0xffffffff1a197846 */ /* 0x004fca000780011b */
[----:B------:R0:W-:Y:S04]  /*0570*/  STG.E desc[UR8][R16.64+-0x8], R25 ;  /* 0xfffff81910007986 */ /* 0x0001e8000c101908 */
[----:B------:R-:W2:Y:S02]  /*0580*/  LDG.E.S8 R27, desc[UR8][R18.64] ;  /* 0x00000008121b7981 */ /* 0x000ea4000c1e1300 */
[----:B--2---:R-:W-:Y:S02]  /*0590*/  IMAD.WIDE R20, R27, 0x4, R10 ;  /* 0x000000041b147825 */ /* 0x004fe400078e020a */
[----:B------:R-:W2:Y:S04]  /*05a0*/  LDG.E R27, desc[UR8][R12.64] ;  /* 0x000000080c1b7981 */ /* 0x000ea8000c1e1900 */
[----:B------:R-:W2:Y:S02]  /*05b0*/  LDG.E R20, desc[UR8][R20.64] ;  /* 0x0000000814147981 */ /* 0x000ea4000c1e1900 */
[----:B--2---:R-:W-:-:S05]  /*05c0*/  LEA R27, R27, R20, 0x2 ;  /* 0x000000141b1b7211 */ /* 0x004fca00078e10ff */
[----:B------:R-:W-:Y:S02]  /*05d0*/  IMAD.WIDE R22, R27, 0x4, R14 ;  /* 0x000000041b167825 */ /* 0x000fe400078e020e */
[----:B------:R-:W0:Y:S04]  /*05e0*/  LDG.E R27, desc[UR8][R16.64+-0x4] ;  /* 0xfffffc08101b7981 */ /* 0x000e28000c1e1900 */
[----:B------:R-:W2:Y:S02]  /*05f0*/  LDG.E R23, desc[UR8][R22.64] ;  /* 0x0000000816177981 */ /* 0x000ea4000c1e1900 */
[----:B--2---:R-:W-:-:S05]  /*0600*/  IMAD.IADD R26, R26, 0x1, R23 ;  /* 0x000000011a1a7824 */ /* 0x004fca00078e0217 */
[----:B------:R-:W-:-:S04]  /*0610*/  VIADDMNMX R26, R25, 0xffffffff, R26, !PT ;  /* 0xffffffff191a7846 */ /* 0x000fc8000780011a */
[----:B0-----:R-:W-:Y:S02]  /*0620*/  VIADDMNMX R25, R27, 0xffffffff, R26, !PT ;  /* 0xffffffff1b197846 */ /* 0x001fe4000780011a */
        /* <DEDUP_REMOVED lines=33> */
[----:B---3--:R-:W-:Y:S02]  /*0840*/  IMAD.IADD R28, R27, 0x1, R22 ;  /* 0x000000011b1c7824 */ /* 0x008fe400078e0216 */
[----:B------:R-:W3:Y:S03]  /*0850*/  LDG.E R22, desc[UR8][R16.64+0xc] ;  /* 0x00000c0810167981 */ /* 0x000ee6000c1e1900 */
        /* <DEDUP_REMOVED lines=8> */
[----:B------:R-:W-:-:S06]  /*08e0*/  IMAD.WIDE R14, R27, 0x4, R14 ;  /* 0x000000041b0e7825 */ /* 0x000fcc00078e020e */
[----:B------:R-:W2:Y:S01]  /*08f0*/  LDG.E R15, desc[UR8][R14.64] ;  /* 0x000000080e0f7981 */ /* 0x000ea2000c1e1900 */
[----:B------:R-:W-:-:S05]  /*0900*/  VIADD R24, R24, 0x8 ;  /* 0x0000000818187836 */ /* 0x000fca0000000000 */
[----:B------:R-:W-:Y:S02]  /*0910*/  ISETP.NE.AND P0, PT, R24, RZ, PT ;  /* 0x000000ff1800720c */ /* 0x000fe40003f05270 */
[----:B------:R-:W-:-:S05]  /*0920*/  IADD3 R18, P1, PT, R18, 0x8, RZ ;  /* 0x0000000812127810 */ /* 0x000fca0007f3e0ff */
[----:B------:R-:W-:Y:S02]  /*0930*/  IMAD.X R19, RZ, RZ, R19, P1 ;  /* 0x000000ffff137224 */ /* 0x000fe400008e0613 */
[----:B--2---:R-:W-:-:S05]  /*0940*/  IMAD.IADD R26, R26, 0x1, R15 ;  /* 0x000000011a1a7824 */ /* 0x004fca00078e020f */
[----:B------:R-:W-:-:S04]  /*0950*/  VIADDMNMX R23, R25, 0xffffffff, R26, !PT ;  /* 0xffffffff19177846 */ /* 0x000fc8000780011a */
[----:B---3--:R-:W-:Y:S02]  /*0960*/  VIADDMNMX R25, R22, 0xffffffff, R23, !PT ;  /* 0xffffffff16197846 */ /* 0x008fe40007800117 */
[----:B------:R-:W-:-:S03]  /*0970*/  IADD3 R23, P2, PT, R16, 0x20, RZ ;  /* 0x0000002010177810 */ /* 0x000fc60007f5e0ff */
[----:B------:R0:W-:Y:S01]  /*0980*/  STG.E desc[UR8][R16.64+0xc], R25 ;  /* 0x00000c1910007986 */ /* 0x0001e2000c101908 */
[----:B------:R-:W-:Y:S01]  /*0990*/  IADD3.X R26, PT, PT, RZ, R17, RZ, P2, !PT ;  /* 0x00000011ff1a7210 */ /* 0x000fe200017fe4ff */
[----:B------:R-:W-:Y:S08]  /*09a0*/  @P0 BRA `(.L_x_1) ;  /* 0xfffffff800580947 */ /* 0x000ff0000383ffff */
[----:B------:R-:W-:-:S07]  /*09b0*/  IMAD.MOV.U32 R23, RZ, RZ, R5 ;  /* 0x000000ffff177224 */ /* 0x000fce00078e0005 */
.L_x_0:
[----:B------:R-:W-:-:S13]  /*09c0*/  ISETP.NE.AND P0, PT, R6, RZ, PT ;  /* 0x000000ff0600720c */ /* 0x000fda0003f05270 */
[----:B------:R-:W-:Y:S05]  /*09d0*/  @!P0 BRA `(.L_x_2) ;  /* 0x0000000400e88947 */ /* 0x000fea0003800000 */
[----:B------:R-:W-:Y:S01]  /*09e0*/  VIADD R14, R6, 0xffffffff ;  /* 0xffffffff060e7836 */ /* 0x000fe20000000000 */
[----:B------:R-:W-:-:S04]  /*09f0*/  ISETP.NE.AND P0, PT, R7, RZ, PT ;  /* 0x000000ff0700720c */ /* 0x000fc80003f05270 */
[----:B------:R-:W-:-:S13]  /*0a00*/  ISETP.GE.U32.AND P1, PT, R14, 0x3, PT ;  /* 0x000000030e00780c */ /* 0x000fda0003f26070 */
[----:B------:R-:W-:Y:S05]  /*0a10*/  @!P1 BRA `(.L_x_3) ;  /* 0x0000000000e89947 */ /* 0x000fea0003800000 */
[----:B------:R-:W1:Y:S01]  /*0a20*/  LDCU.64 UR6, c[0x0][0x390] ;  /* 0x00007200ff0677ac */ /* 0x000e620008000a00 */
[----:B0-----:R-:W2:Y:S01]  /*0a30*/  LDG.E R17, desc[UR8][R12.64] ;  /* 0x000000080c117981 */ /* 0x001ea2000c1e1900 */
[----:B------:R-:W0:Y:S01]  /*0a40*/  LDC.64 R14, c[0x4][RZ] ;  /* 0x01000000ff0e7b82 */ /* 0x000e220000000a00 */
[----:B-1----:R-:W-:-:S05]  /*0a50*/  IADD3 R20, P1, PT, R23, UR6, RZ ;  /* 0x0000000617147c10 */ /* 0x002fca000ff3e0ff */
[----:B------:R-:W-:Y:S01]  /*0a60*/  IMAD.X R21, RZ, RZ, UR7, P1 ;  /* 0x00000007ff157e24 */ /* 0x000fe200088e06ff */
[----:B------:R-:W1:Y:S04]  /*0a70*/  LDCU.64 UR6, c[0x0][0x380] ;  /* 0x00007000ff0677ac */ /* 0x000e680008000a00 */
[----:B------:R-:W3:Y:S02]  /*0a80*/  LDG.E.S8 R27, desc[UR8][R20.64] ;  /* 0x00000008141b7981 */ /* 0x000ee4000c1e1300 */
[----:B---3--:R-:W-:-:S06]  /*0a90*/  IMAD.WIDE R26, R27, 0x4, R10 ;  /* 0x000000041b1a7825 */ /* 0x008fcc00078e020a */
[----:B------:R-:W2:Y:S01]  /*0aa0*/  LDG.E R26, desc[UR8][R26.64] ;  /* 0x000000081a1a7981 */ /* 0x000ea2000c1e1900 */
[----:B------:R-:W-:Y:S02]  /*0ab0*/  IADD3 R24, P1, PT, R2, R23, RZ ;  /* 0x0000001702187210 */ /* 0x000fe40007f3e0ff */
[----:B--2---:R-:W-:-:S05]  /*0ac0*/  LEA R17, R17, R26, 0x2 ;  /* 0x0000001a11117211 */ /* 0x004fca00078e10ff */
[----:B0-----:R-:W-:-:S04]  /*0ad0*/  IMAD.WIDE R18, R17, 0x4, R14 ;  /* 0x0000000411127825 */ /* 0x001fc800078e020e */
[----:B------:R-:W-:Y:S01]  /*0ae0*/  IMAD.X R17, RZ, RZ, R3, P1 ;  /* 0x000000ffff117224 */ /* 0x000fe200008e0603 */
[C---:B-1----:R-:W-:Y:S01]  /*0af0*/  LEA R16, P1, R24.reuse, UR6, 0x2 ;  /* 0x0000000618107c11 */ /* 0x042fe2000f8210ff */
[----:B------:R-:W2:Y:S03]  /*0b00*/  LDG.E R19, desc[UR8][R18.64] ;  /* 0x0000000812137981 */ /* 0x000ea6000c1e1900 */
[----:B------:R-:W-:-:S05]  /*0b10*/  LEA.HI.X R17, R24, UR7, R17, 0x2, P1 ;  /* 0x0000000718117c11 */ /* 0x000fca00088f1411 */
[----:B------:R-:W3:Y:S01]  /*0b20*/  LDG.E R28, desc[UR8][R16.64] ;  /* 0x00000008101c7981 */ /* 0x000ee2000c1e1900 */
[----:B--2---:R-:W-:-:S05]  /*0b30*/  IMAD.IADD R22, R22, 0x1, R19 ;  /* 0x0000000116167824 */ /* 0x004fca00078e0213 */
[----:B------:R-:W-:Y:S02]  /*0b40*/  VIADDMNMX R27, R25, 0xffffffff, R22, !PT ;  /* 0xffffffff191b7846 */ /* 0x000fe40007800116 */
[----:B------:R-:W2:Y:S02]  /*0b50*/  LDG.E R22, desc[UR8][R16.64+0x4] ;  /* 0x0000040810167981 */ /* 0x000ea4000c1e1900 */
[----:B---3--:R-:W-:-:S05]  /*0b60*/  VIADDMNMX R27, R28, 0xffffffff, R27, !PT ;  /* 0xffffffff1c1b7846 */ /* 0x008fca000780011b */
[----:B------:R2:W-:Y:S04]  /*0b70*/  STG.E desc[UR8][R16.64], R27 ;  /* 0x0000001b10007986 */ /* 0x0005e8000c101908 */
[----:B------:R-:W3:Y:S04]  /*0b80*/  LDG.E.S8 R25, desc[UR8][R20.64+0x1] ;  /* 0x0000010814197981 */ /* 0x000ee8000c1e1300 */
[----:B------:R-:W4:Y:S01]  /*0b90*/  LDG.E R29, desc[UR8][R12.64] ;  /* 0x000000080c1d7981 */ /* 0x000f22000c1e1900 */
[----:B---3--:R-:W-:-:S06]  /*0ba0*/  IMAD.WIDE R24, R25, 0x4, R10 ;  /* 0x0000000419187825 */ /* 0x008fcc00078e020a */
[----:B------:R-:W4:Y:S02]  /*0bb0*/  LDG.E R24, desc[UR8][R24.64] ;  /* 0x0000000818187981 */ /* 0x000f24000c1e1900 */
[----:B----4-:R-:W-:-:S04]  /*0bc0*/  IMAD R19, R29, 0x4, R24 ;  /* 0x000000041d137824 */ /* 0x010fc800078e0218 */
[----:B------:R-:W-:-:S06]  /*0bd0*/  IMAD.WIDE R18, R19, 0x4, R14 ;  /* 0x0000000413127825 */ /* 0x000fcc00078e020e */
[----:B------:R-:W3:Y:S02]  /*0be0*/  LDG.E R19, desc[UR8][R18.64] ;  /* 0x0000000812137981 */ /* 0x000ee4000c1e1900 */
[----:B---3--:R-:W-:-:S04]  /*0bf0*/  IADD3 R28, PT, PT, R28, R19, RZ ;  /* 0x000000131c1c7210 */ /* 0x008fc80007ffe0ff */
[----:B------:R-:W-:Y:S02]  /*0c00*/  VIADDMNMX R29, R27, 0xffffffff, R28, !PT ;  /* 0xffffffff1b1d7846 */ /* 0x000fe4000780011c */
[----:B------:R-:W3:Y:S02]  /*0c10*/  LDG.E R28, desc[UR8][R16.64+0x8] ;  /* 0x00000808101c7981 */ /* 0x000ee4000c1e1900 */
[----:B--2---:R-:W-:-:S05]  /*0c20*/  VIADDMNMX R27, R22, 0xffffffff, R29, !PT ;  /* 0xffffffff161b7846 */ /* 0x004fca000780011d */
[----:B------:R0:W-:Y:S04]  /*0c30*/  STG.E desc[UR8][R16.64+0x4], R27 ;  /* 0x0000041b10007986 */ /* 0x0001e8000c101908 */
[----:B------:R-:W2:Y:S02]  /*0c40*/  LDG.E.S8 R29, desc[UR8][R20.64+0x2] ;  /* 0x00000208141d7981 */ /* 0x000ea4000c1e1300 */
[----:B--2---:R-:W-:Y:S02]  /*0c50*/  IMAD.WIDE R24, R29, 0x4, R10 ;  /* 0x000000041d187825 */ /* 0x004fe400078e020a */
[----:B------:R-:W2:Y:S04]  /*0c60*/  LDG.E R29, desc[UR8][R12.64] ;  /* 0x000000080c1d7981 */ /* 0x000ea8000c1e1900 */
[----:B------:R-:W2:Y:S02]  /*0c70*/  LDG.E R24, desc[UR8][R24.64] ;  /* 0x0000000818187981 */ /* 0x000ea4000c1e1900 */
[----:B--2---:R-:W-:-:S04]  /*0c80*/  IMAD R29, R29, 0x4, R24 ;  /* 0x000000041d1d7824 */ /* 0x004fc800078e0218 */
[----:B------:R-:W-:-:S06]  /*0c90*/  IMAD.WIDE R18, R29, 0x4, R14 ;  /* 0x000000041d127825 */ /* 0x000fcc00078e020e */
[----:B------:R-:W2:Y:S02]  /*0ca0*/  LDG.E R19, desc[UR8][R18.64] ;  /* 0x0000000812137981 */ /* 0x000ea4000c1e1900 */
[----:B--2---:R-:W-:-:S05]  /*0cb0*/  IMAD.IADD R22, R22, 0x1, R19 ;  /* 0x0000000116167824 */ /* 0x004fca00078e0213 */
[----:B------:R-:W-:Y:S02]  /*0cc0*/  VIADDMNMX R29, R27, 0xffffffff, R22, !PT ;  /* 0xffffffff1b1d7846 */ /* 0x000fe40007800116 */
[----:B------:R-:W2:Y:S02]  /*0cd0*/  LDG.E R22, desc[UR8][R16.64+0xc] ;  /* 0x00000c0810167981 */ /* 0x000ea4000c1e1900 */
[----:B---3--:R-:W-:-:S05]  /*0ce0*/  VIADDMNMX R29, R28, 0xffffffff, R29, !PT ;  /* 0xffffffff1c1d7846 */ /* 0x008fca000780011d */
[----:B------:R1:W-:Y:S04]  /*0cf0*/  STG.E desc[UR8][R16.64+0x8], R29 ;  /* 0x0000081d10007986 */ /* 0x0003e8000c101908 */
[----:B0-----:R-:W3:Y:S04]  /*0d00*/  LDG.E.S8 R27, desc[UR8][R20.64+0x3] ;  /* 0x00000308141b7981 */ /* 0x001ee8000c1e1300 */
[----:B------:R-:W4:Y:S01]  /*0d10*/  LDG.E R25, desc[UR8][R12.64] ;  /* 0x000000080c197981 */ /* 0x000f22000c1e1900 */
[----:B---3--:R-:W-:-:S06]  /*0d20*/  IMAD.WIDE R26, R27, 0x4, R10 ;  /* 0x000000041b1a7825 */ /* 0x008fcc00078e020a */
[----:B------:R-:W4:Y:S02]  /*0d30*/  LDG.E R26, desc[UR8][R26.64] ;  /* 0x000000081a1a7981 */ /* 0x000f24000c1e1900 */
[----:B----4-:R-:W-:-:S05]  /*0d40*/  LEA R25, R25, R26, 0x2 ;  /* 0x0000001a19197211 */ /* 0x010fca00078e10ff */
[----:B------:R-:W-:-:S06]  /*0d50*/  IMAD.WIDE R14, R25, 0x4, R14 ;  /* 0x00000004190e7825 */ /* 0x000fcc00078e020e */
[----:B------:R-:W3:Y:S01]  /*0d60*/  LDG.E R15, desc[UR8][R14.64] ;  /* 0x000000080e0f7981 */ /* 0x000ee2000c1e1900 */
[----:B------:R-:W-:Y:S02]  /*0d70*/  VIADD R23, R23, 0x4 ;  /* 0x0000000417177836 */ /* 0x000fe40000000000 */
[----:B---3--:R-:W-:-:S05]  /*0d80*/  IMAD.IADD R28, R28, 0x1, R15 ;  /* 0x000000011c1c7824 */ /* 0x008fca00078e020f */
[----:B------:R-:W-:-:S04]  /*0d90*/  VIADDMNMX R25, R29, 0xffffffff, R28, !PT ;  /* 0xffffffff1d197846 */ /* 0x000fc8000780011c */
[----:B--2---:R-:W-:-:S05]  /*0da0*/  VIADDMNMX R25, R22, 0xffffffff, R25, !PT ;  /* 0xffffffff16197846 */ /* 0x004fca0007800119 */
[----:B------:R1:W-:Y:S02]  /*0db0*/  STG.E desc[UR8][R16.64+0xc], R25 ;  /* 0x00000c1910007986 */ /* 0x0003e4000c101908 */
.L_x_3:
[----:B------:R-:W-:Y:S05]  /*0dc0*/  @!P0 BRA `(.L_x_2) ;  /* 0x0000000000ec8947 */ /* 0x000fea0003800000 */
[----:B------:R-:W-:Y:S01]  /*0dd0*/  ISETP.NE.AND P0, PT, R7, 0x1, PT ;  /* 0x000000010700780c */ /* 0x000fe20003f05270 */
[----:B------:R-:W-:-:S12]  /*0de0*/  ULOP3.LUT UP1, URZ, UR10, 0x1, URZ, 0xc0, !UPT ;  /* 0x000000010aff7892 */ /* 0x000fd8000f82c0ff */
[----:B------:R-:W-:Y:S05]  /*0df0*/  @!P0 BRA `(.L_x_4) ;  /* 0x0000000000888947 */ /* 0x000fea0003800000 */
[----:B------:R-:W2:Y:S01]  /*0e00*/  LDCU.64 UR6, c[0x0][0x390] ;  /* 0x00007200ff0677ac */ /* 0x000ea20008000a00 */
[----:B------:R-:W3:Y:S01]  /*0e10*/  LDG.E R19, desc[UR8][R12.64] ;  /* 0x000000080c137981 */ /* 0x000ee2000c1e1900 */
[----:B01----:R-:W0:Y:S01]  /*0e20*/  LDC.64 R16, c[0x4][RZ] ;  /* 0x01000000ff107b82 */ /* 0x003e220000000a00 */
[----:B--2---:R-:W-:-:S04]  /*0e30*/  IADD3 R14, P0, PT, R23, UR6, RZ ;  /* 0x00000006170e7c10 */ /* 0x004fc8000ff1e0ff */
[----:B------:R-:W-:Y:S01]  /*0e40*/  IADD3.X R15, PT, PT, RZ, UR7, RZ, P0, !PT ;  /* 0x00000007ff0f7c10 */ /* 0x000fe200087fe4ff */
[----:B------:R-:W1:Y:S04]  /*0e50*/  LDCU.64 UR6, c[0x0][0x380] ;  /* 0x00007000ff0677ac */ /* 0x000e680008000a00 */
[----:B------:R-:W2:Y:S02]  /*0e60*/  LDG.E.S8 R27, desc[UR8][R14.64] ;  /* 0x000000080e1b7981 */ /* 0x000ea4000c1e1300 */
[----:B--2---:R-:W-:-:S06]  /*0e70*/  IMAD.WIDE R26, R27, 0x4, R10 ;  /* 0x000000041b1a7825 */ /* 0x004fcc00078e020a */
[----:B------:R-:W3:Y:S01]  /*0e80*/  LDG.E R26, desc[UR8][R26.64] ;  /* 0x000000081a1a7981 */ /* 0x000ee2000c1e1900 */
[----:B------:R-:W-:-:S05]  /*0e90*/  IADD3 R21, P0, PT, R2, R23, RZ ;  /* 0x0000001702157210 */ /* 0x000fca0007f1e0ff */
[----:B------:R-:W-:Y:S01]  /*0ea0*/  IMAD.X R24, RZ, RZ, R3, P0 ;  /* 0x000000ffff187224 */ /* 0x000fe200000e0603 */
[----:B-1----:R-:W-:-:S04]  /*0eb0*/  LEA R20, P0, R21, UR6, 0x2 ;  /* 0x0000000615147c11 */ /* 0x002fc8000f8010ff */
[----:B------:R-:W-:-:S05]  /*0ec0*/  LEA.HI.X R21, R21, UR7, R24, 0x2, P0 ;  /* 0x0000000715157c11 */ /* 0x000fca00080f1418 */
[----:B------:R-:W2:Y:S01]  /*0ed0*/  LDG.E R24, desc[UR8][R20.64] ;  /* 0x0000000814187981 */ /* 0x000ea2000c1e1900 */
[----:B---3--:R-:W-:-:S04]  /*0ee0*/  IMAD R19, R19, 0x4, R26 ;  /* 0x0000000413137824 */ /* 0x008fc800078e021a */
[----:B0-----:R-:W-:-:S06]  /*0ef0*/  IMAD.WIDE R18, R19, 0x4, R16 ;  /* 0x0000000413127825 */ /* 0x001fcc00078e0210 */
[----:B------:R-:W3:Y:S02]  /*0f00*/  LDG.E R19, desc[UR8][R18.64] ;  /* 0x0000000812137981 */ /* 0x000ee4000c1e1900 */
[----:B---3--:R-:W-:-:S04]  /*0f10*/  IADD3 R22, PT, PT, R22, R19, RZ ;  /* 0x0000001316167210 */ /* 0x008fc80007ffe0ff */
[----:B------:R-:W-:Y:S02]  /*0f20*/  VIADDMNMX R25, R25, 0xffffffff, R22, !PT ;  /* 0xffffffff19197846 */ /* 0x000fe40007800116 */
[----:B------:R-:W3:Y:S02]  /*0f30*/  LDG.E R22, desc[UR8][R20.64+0x4] ;  /* 0x0000040814167981 */ /* 0x000ee4000c1e1900 */
[----:B--2---:R-:W-:-:S05]  /*0f40*/  VIADDMNMX R25, R24, 0xffffffff, R25, !PT ;  /* 0xffffffff18197846 */ /* 0x004fca0007800119 */
[----:B------:R3:W-:Y:S04]  /*0f50*/  STG.E desc[UR8][R20.64], R25 ;  /* 0x0000001914007986 */ /* 0x0007e8000c101908 */
[----:B------:R-:W2:Y:S04]  /*0f60*/  LDG.E.S8 R27, desc[UR8][R14.64+0x1] ;  /* 0x000001080e1b7981 */ /* 0x000ea8000c1e1300 */
[----:B------:R-:W4:Y:S01]  /*0f70*/  LDG.E R29, desc[UR8][R12.64] ;  /* 0x000000080c1d7981 */ /* 0x000f22000c1e1900 */
[----:B--2---:R-:W-:-:S06]  /*0f80*/  IMAD.WIDE R26, R27, 0x4, R10 ;  /* 0x000000041b1a7825 */ /* 0x004fcc00078e020a */
[----:B------:R-:W4:Y:S02]  /*0f90*/  LDG.E R26, desc[UR8][R26.64] ;  /* 0x000000081a1a7981 */ /* 0x000f24000c1e1900 */
[----:B----4-:R-:W-:-:S04]  /*0fa0*/  IMAD R29, R29, 0x4, R26 ;  /* 0x000000041d1d7824 */ /* 0x010fc800078e021a */
[----:B------:R-:W-:-:S06]  /*0fb0*/  IMAD.WIDE R16, R29, 0x4, R16 ;  /* 0x000000041d107825 */ /* 0x000fcc00078e0210 */
[----:B------:R-:W2:Y:S01]  /*0fc0*/  LDG.E R17, desc[UR8][R16.64] ;  /* 0x0000000810117981 */ /* 0x000ea2000c1e1900 */
[----:B------:R-:W-:Y:S01]  /*0fd0*/  IADD3 R23, PT, PT, R23, 0x2, RZ ;  /* 0x0000000217177810 */ /* 0x000fe20007ffe0ff */
[----:B--2---:R-:W-:-:S05]  /*0fe0*/  IMAD.IADD R24, R24, 0x1, R17 ;  /* 0x0000000118187824 */ /* 0x004fca00078e0211 */
[----:B------:R-:W-:-:S04]  /*0ff0*/  VIADDMNMX R19, R25, 0xffffffff, R24, !PT ;  /* 0xffffffff19137846 */ /* 0x000fc80007800118 */
[----:B---3--:R-:W-:-:S05]  /*1000*/  VIADDMNMX R25, R22, 0xffffffff, R19, !PT ;  /* 0xffffffff16197846 */ /* 0x008fca0007800113 */
[----:B------:R2:W-:Y:S02]  /*1010*/  STG.E desc[UR8][R20.64+0x4], R25 ;  /* 0x0000041914007986 */ /* 0x0005e4000c101908 */
.L_x_4:
[----:B------:R-:W-:Y:S05]  /*1020*/  BRA.U !UP1, `(.L_x_2) ;  /* 0x0000000109547547 */ /* 0x000fea000b800000 */
[----:B------:R-:W3:Y:S01]  /*1030*/  LDCU.64 UR6, c[0x0][0x390] ;  /* 0x00007200ff0677ac */ /* 0x000ee20008000a00 */
[----:B------:R-:W4:Y:S01]  /*1040*/  LDG.E R13, desc[UR8][R12.64] ;  /* 0x000000080c0d7981 */ /* 0x000f22000c1e1900 */
[----:B01----:R-:W0:Y:S01]  /*1050*/  LDC.64 R16, c[0x4][RZ] ;  /* 0x01000000ff107b82 */ /* 0x003e220000000a00 */
[----:B---3--:R-:W-:-:S05]  /*1060*/  IADD3 R14, P0, PT, R23, UR6, RZ ;  /* 0x00000006170e7c10 */ /* 0x008fca000ff1e0ff */
[----:B------:R-:W-:Y:S01]  /*1070*/  IMAD.X R15, RZ, RZ, UR7, P0 ;  /* 0x00000007ff0f7e24 */ /* 0x000fe200080e06ff */
[----:B------:R-:W1:Y:S05]  /*1080*/  LDCU.64 UR6, c[0x0][0x380] ;  /* 0x00007000ff0677ac */ /* 0x000e6a0008000a00 */
[----:B------:R-:W3:Y:S02]  /*1090*/  LDG.E.S8 R15, desc[UR8][R14.64] ;  /* 0x000000080e0f7981 */ /* 0x000ee4000c1e1300 */
[----:B---3--:R-:W-:-:S06]  /*10a0*/  IMAD.WIDE R10, R15, 0x4, R10 ;  /* 0x000000040f0a7825 */ /* 0x008fcc00078e020a */
[----:B------:R-:W4:Y:S01]  /*10b0*/  LDG.E R10, desc[UR8][R10.64] ;  /* 0x000000080a0a7981 */ /* 0x000f22000c1e1900 */
[----:B--2---:R-:W-:Y:S01]  /*10c0*/  IADD3 R20, P0, PT, R2, R23, RZ ;  /* 0x0000001702147210 */ /* 0x004fe20007f1e0ff */
[----:B----4-:R-:W-:-:S04]  /*10d0*/  IMAD R19, R13, 0x4, R10 ;  /* 0x000000040d137824 */ /* 0x010fc800078e020a */
[----:B0-----:R-:W-:Y:S01]  /*10e0*/  IMAD.WIDE R18, R19, 0x4, R16 ;  /* 0x0000000413127825 */ /* 0x001fe200078e0210 */
[----:B------:R-:W-:Y:S02]  /*10f0*/  IADD3.X R17, PT, PT, RZ, R3, RZ, P0, !PT ;  /* 0x00000003ff117210 */ /* 0x000fe400007fe4ff */
[----:B-1----:R-:W-:-:S03]  /*1100*/  LEA R16, P0, R20, UR6, 0x2 ;  /* 0x0000000614107c11 */ /* 0x002fc6000f8010ff */
[----:B------:R-:W2:Y:S01]  /*1110*/  LDG.E R19, desc[UR8][R18.64] ;  /* 0x0000000812137981 */ /* 0x000ea2000c1e1900 */
[----:B------:R-:W-:-:S05]  /*1120*/  LEA.HI.X R17, R20, UR7, R17, 0x2, P0 ;  /* 0x0000000714117c11 */ /* 0x000fca00080f1411 */
[----:B------:R-:W3:Y:S01]  /*1130*/  LDG.E R12, desc[UR8][R16.64] ;  /* 0x00000008100c7981 */ /* 0x000ee2000c1e1900 */
[----:B--2---:R-:W-:-:S05]  /*1140*/  IMAD.IADD R22, R19, 0x1, R22 ;  /* 0x0000000113167824 */ /* 0x004fca00078e0216 */
[----:B------:R-:W-:-:S04]  /*1150*/  VIADDMNMX R25, R25, 0xffffffff, R22, !PT ;  /* 0xffffffff19197846 */ /* 0x000fc80007800116 */
[----:B---3--:R-:W-:-:S05]  /*1160*/  VIADDMNMX R25, R12, 0xffffffff, R25, !PT ;  /* 0xffffffff0c197846 */ /* 0x008fca0007800119 */
[----:B------:R3:W-:Y:S02]  /*1170*/  STG.E desc[UR8][R16.64], R25 ;  /* 0x0000001910007986 */ /* 0x0007e4000c101908 */
.L_x_2:
[----:B------:R-:W-:Y:S05]  /*1180*/  BRA.U UP0, `(.L_x_5) ;  /* 0xffffffed00fc7547 */ /* 0x000fea000b83ffff */
[----:B------:R-:W-:Y:S05]  /*1190*/  EXIT ;  /* 0x000000000000794d */ /* 0x000fea0003800000 */
.L_x_6:
[----:B------:R-:W-:-:S00]  /*11a0*/  BRA `(.L_x_6) ;  /* 0xfffffffc00fc7947 */ /* 0x000fc0000383ffff */
[----:B------:R-:W-:-:S00]  /*11b0*/  NOP ;  /* 0x0000000000007918 */ /* 0x000fc00000000000 */
        /* <DEDUP_REMOVED lines=12> */
.L_x_13:


//--------------------- .text._Z11init_matrixPiPci --------------------------
	.section	.text._Z11init_matrixPiPci,"ax",@progbits
	.align	128
        .global         _Z11init_matrixPiPci
        .type           _Z11init_matrixPiPci,@function
        .size           _Z11init_matrixPiPci,(.L_x_14 - _Z11init_matrixPiPci)
        .other          _Z11init_matrixPiPci,@"STO_CUDA_ENTRY STV_DEFAULT"
_Z11init_matrixPiPci:
.text._Z11init_matrixPiPci:
[----:B------:R-:W-:Y:S01]  /*0000*/  LDC R1, c[0x0][0x37c] ;  /* 0x0000df00ff017b82 */ /* 0x000fe20000000800 */
[----:B------:R-:W0:Y:S07]  /*0010*/  S2R R5, SR_TID.X ;  /* 0x0000000000057919 */ /* 0x000e2e0000002100 */
[----:B------:R-:W1:Y:S01]  /*0020*/  LDC R0, c[0x0][0x390] ;  /* 0x0000e400ff007b82 */ /* 0x000e620000000800 */
[----:B------:R-:W0:Y:S01]  /*0030*/  LDCU UR4, c[0x0][0x360] ;  /* 0x00006c00ff0477ac */ /* 0x000e220008000800 */
[----:B------:R-:W0:Y:S01]  /*0040*/  S2R R2, SR_CTAID.X ;  /* 0x0000000000027919 */ /* 0x000e220000002500 */
[----:B-1----:R-:W-:Y:S01]  /*0050*/  ISETP.GE.AND P0, PT, R0, 0x1, PT ;  /* 0x000000010000780c */ /* 0x002fe20003f06270 */
[----:B0-----:R-:W-:Y:S01]  /*0060*/  IMAD R5, R2, UR4, R5 ;  /* 0x0000000402057c24 */ /* 0x001fe2000f8e0205 */
[----:B------:R-:W-:-:S04]  /*0070*/  IADD3 R2, PT, PT, -R0, 0x9c40, RZ ;  /* 0x00009c4000027810 */ /* 0x000fc80007ffe1ff */
[----:B------:R-:W-:-:S13]  /*0080*/  ISETP.GE.OR P0, PT, R5, R2, !P0 ;  /* 0x000000020500720c */ /* 0x000fda0004706670 */
[----:B------:R-:W-:Y:S05]  /*0090*/  @P0 EXIT ;  /* 0x000000000000094d */ /* 0x000fea0003800000 */
[C---:B------:R-:W-:Y:S01]  /*00a0*/  ISETP.GE.U32.AND P1, PT, R0.reuse, 0x8, PT ;  /* 0x000000080000780c */ /* 0x040fe20003f26070 */
[----:B------:R-:W0:Y:S01]  /*00b0*/  LDCU.64 UR4, c[0x0][0x358] ;  /* 0x00006b00ff0477ac */ /* 0x000e220008000a00 */
[----:B------:R-:W-:Y:S01]  /*00c0*/  LOP3.LUT R8, R0, 0x7, RZ, 0xc0, !PT ;  /* 0x0000000700087812 */ /* 0x000fe200078ec0ff */
[----:B------:R-:W-:-:S03]  /*00d0*/  IMAD.MOV.U32 R4, RZ, RZ, RZ ;  /* 0x000000ffff047224 */ /* 0x000fc600078e00ff */
[----:B------:R-:W-:-:S07]  /*00e0*/  ISETP.NE.AND P0, PT, R8, RZ, PT ;  /* 0x000000ff0800720c */ /* 0x000fce0003f05270 */
[----:B------:R-:W-:Y:S06]  /*00f0*/  @!P1 BRA `(.L_x_7) ;  /* 0x0000000000609947 */ /* 0x000fec0003800000 */
[----:B------:R-:W1:Y:S01]  /*0100*/  LDC.64 R2, c[0x0][0x380] ;  /* 0x0000e000ff027b82 */ /* 0x000e620000000a00 */
[----:B------:R-:W-:Y:S01]  /*0110*/  LOP3.LUT R4, R0, 0x7ffffff8, RZ, 0xc0, !PT ;  /* 0x7ffffff800047812 */ /* 0x000fe200078ec0ff */
[----:B------:R-:W-:-:S07]  /*0120*/  IMAD.MOV.U32 R9, RZ, RZ, RZ ;  /* 0x000000ffff097224 */ /* 0x000fce00078e00ff */
.L_x_8:
[----:B--2---:R-:W-:Y:S01]  /*0130*/  IMAD R7, R5, R0, R9 ;  /* 0x0000000005077224 */ /* 0x004fe200078e0209 */
[----:B------:R-:W-:Y:S02]  /*0140*/  LOP3.LUT R11, RZ, R9, RZ, 0x33, !PT ;  /* 0x00000009ff0b7212 */ /* 0x000fe400078e33ff */
[----:B------:R-:W-:Y:S01]  /*0150*/  IADD3 R13, PT, PT, -R9, -0x2, RZ ;  /* 0xfffffffe090d7810 */ /* 0x000fe20007ffe1ff */
[----:B-1----:R-:W-:Y:S01]  /*0160*/  IMAD.WIDE R6, R7, 0x4, R2 ;  /* 0x0000000407067825 */ /* 0x002fe200078e0202 */
[C---:B------:R-:W-:Y:S02]  /*0170*/  IADD3 R15, PT, PT, -R9.reuse, -0x3, RZ ;  /* 0xfffffffd090f7810 */ /* 0x040fe40007ffe1ff */
[C---:B------:R-:W-:Y:S02]  /*0180*/  IADD3 R17, PT, PT, -R9.reuse, -0x4, RZ ;  /* 0xfffffffc09117810 */ /* 0x040fe40007ffe1ff */
[C---:B------:R-:W-:Y:S01]  /*0190*/  IADD3 R19, PT, PT, -R9.reuse, -0x5, RZ ;  /* 0xfffffffb09137810 */ /* 0x040fe20007ffe1ff */
[----:B0-----:R2:W-:Y:S01]  /*01a0*/  STG.E desc[UR4][R6.64], R11 ;  /* 0x0000000b06007986 */ /* 0x0015e2000c101904 */
[----:B------:R-:W-:-:S02]  /*01b0*/  IADD3 R21, PT, PT, -R9, -0x6, RZ ;  /* 0xfffffffa09157810 */ /* 0x000fc40007ffe1ff */
[C---:B------:R-:W-:Y:S01]  /*01c0*/  IADD3 R23, PT, PT, -R9.reuse, -0x7, RZ ;  /* 0xfffffff909177810 */ /* 0x040fe20007ffe1ff */
[----:B------:R2:W-:Y:S01]  /*01d0*/  STG.E desc[UR4][R6.64+0x4], R13 ;  /* 0x0000040d06007986 */ /* 0x0005e2000c101904 */
[C---:B------:R-:W-:Y:S01]  /*01e0*/  IADD3 R25, PT, PT, -R9.reuse, -0x8, RZ ;  /* 0xfffffff809197810 */ /* 0x040fe20007ffe1ff */
[----:B------:R-:W-:Y:S02]  /*01f0*/  VIADD R9, R9, 0x8 ;  /* 0x0000000809097836 */ /* 0x000fe40000000000 */
[----:B------:R2:W-:Y:S03]  /*0200*/  STG.E desc[UR4][R6.64+0x8], R15 ;  /* 0x0000080f06007986 */ /* 0x0005e6000c101904 */
[----:B------:R-:W-:Y:S01]  /*0210*/  ISETP.NE.AND P1, PT, R9, R4, PT ;  /* 0x000000040900720c */ /* 0x000fe20003f25270 */
[----:B------:R2:W-:Y:S04]  /*0220*/  STG.E desc[UR4][R6.64+0xc], R17 ;  /* 0x00000c1106007986 */ /* 0x0005e8000c101904 */
[----:B------:R2:W-:Y:S04]  /*0230*/  STG.E desc[UR4][R6.64+0x10], R19 ;  /* 0x0000101306007986 */ /* 0x0005e8000c101904 */
[----:B------:R2:W-:Y:S04]  /*0240*/  STG.E desc[UR4][R6.64+0x14], R21 ;  /* 0x0000141506007986 */ /* 0x0005e8000c101904 */
[----:B------:R2:W-:Y:S04]  /*0250*/  STG.E desc[UR4][R6.64+0x18], R23 ;  /* 0x0000181706007986 */ /* 0x0005e8000c101904 */
[----:B------:R2:W-:Y:S01]  /*0260*/  STG.E desc[UR4][R6.64+0x1c], R25 ;  /* 0x00001c1906007986 */ /* 0x0005e2000c101904 */
[----:B------:R-:W-:Y:S05]  /*0270*/  @P1 BRA `(.L_x_8) ;  /* 0xfffffffc00ac1947 */ /* 0x000fea000383ffff */
.L_x_7:
[----:B0-----:R-:W-:Y:S05]  /*0280*/  @!P0 EXIT ;  /* 0x000000000000894d */ /* 0x001fea0003800000 */
[----:B------:R-:W-:Y:S02]  /*0290*/  ISETP.GE.U32.AND P0, PT, R8, 0x4, PT ;  /* 0x000000040800780c */ /* 0x000fe40003f06070 */
[----:B--2---:R-:W-:-:S04]  /*02a0*/  LOP3.LUT R6, R0, 0x3, RZ, 0xc0, !PT ;  /* 0x0000000300067812 */ /* 0x004fc800078ec0ff */
[----:B------:R-:W-:-:S07]  /*02b0*/  ISETP.NE.AND P1, PT, R6, RZ, PT ;  /* 0x000000ff0600720c */ /* 0x000fce0003f25270 */
[----:B------:R-:W-:Y:S06]  /*02c0*/  @!P0 BRA `(.L_x_9) ;  /* 0x0000000000308947 */ /* 0x000fec0003800000 */
[----:B------:R-:W0:Y:S01]  /*02d0*/  LDC.64 R2, c[0x0][0x380] ;  /* 0x0000e000ff027b82 */ /* 0x000e220000000a00 */
[----:B------:R-:W-:Y:S01]  /*02e0*/  IMAD R7, R5, R0, R4 ;  /* 0x0000000005077224 */ /* 0x000fe200078e0204 */
[----:B------:R-:W-:Y:S02]  /*02f0*/  LOP3.LUT R9, RZ, R4, RZ, 0x33, !PT ;  /* 0x00000004ff097212 */ /* 0x000fe400078e33ff */
[C---:B------:R-:W-:Y:S02]  /*0300*/  IADD3 R11, PT, PT, -R4.reuse, -0x3, RZ ;  /* 0xfffffffd040b7810 */ /* 0x040fe40007ffe1ff */
[C---:B------:R-:W-:Y:S01]  /*0310*/  IADD3 R13, PT, PT, -R4.reuse, -0x4, RZ ;  /* 0xfffffffc040d7810 */ /* 0x040fe20007ffe1ff */
[----:B0-----:R-:W-:Y:S01]  /*0320*/  IMAD.WIDE R2, R7, 0x4, R2 ;  /* 0x0000000407027825 */ /* 0x001fe200078e0202 */
[----:B------:R-:W-:-:S03]  /*0330*/  IADD3 R7, PT, PT, -R4, -0x2, RZ ;  /* 0xfffffffe04077810 */ /* 0x000fc60007ffe1ff */
[----:B------:R-:W-:Y:S01]  /*0340*/  VIADD R4, R4, 0x4 ;  /* 0x0000000404047836 */ /* 0x000fe20000000000 */
[----:B------:R0:W-:Y:S04]  /*0350*/  STG.E desc[UR4][R2.64], R9 ;  /* 0x0000000902007986 */ /* 0x0001e8000c101904 */
[----:B------:R0:W-:Y:S04]  /*0360*/  STG.E desc[UR4][R2.64+0x4], R7 ;  /* 0x0000040702007986 */ /* 0x0001e8000c101904 */
[----:B------:R0:W-:Y:S04]  /*0370*/  STG.E desc[UR4][R2.64+0x8], R11 ;  /* 0x0000080b02007986 */ /* 0x0001e8000c101904 */
[----:B------:R0:W-:Y:S02]  /*0380*/  STG.E desc[UR4][R2.64+0xc], R13 ;  /* 0x00000c0d02007986 */ /* 0x0001e4000c101904 */
.L_x_9:
[----:B------:R-:W-:Y:S05]  /*0390*/  @!P1 EXIT ;  /* 0x000000000000994d */ /* 0x000fea0003800000 */
[----:B------:R-:W-:Y:S02]  /*03a0*/  ISETP.NE.AND P0, PT, R6, 0x1, PT ;  /* 0x000000010600780c */ /* 0x000fe40003f05270 */
[----:B0-----:R-:W-:-:S04]  /*03b0*/  LOP3.LUT R2, R0, 0x1, RZ, 0xc0, !PT ;  /* 0x0000000100027812 */ /* 0x001fc800078ec0ff */
[----:B------:R-:W-:-:S07]  /*03c0*/  ISETP.NE.U32.AND P1, PT, R2, 0x1, PT ;  /* 0x000000010200780c */ /* 0x000fce0003f25070 */
[----:B------:R-:W-:Y:S06]  /*03d0*/  @!P0 BRA `(.L_x_10) ;  /* 0x0000000000208947 */ /* 0x000fec0003800000 */
[----:B------:R-:W0:Y:S01]  /*03e0*/  LDC.64 R2, c[0x0][0x380] ;  /* 0x0000e000ff027b82 */ /* 0x000e220000000a00 */
[----:B------:R-:W-:Y:S01]  /*03f0*/  IMAD R7, R5, R0, R4 ;  /* 0x0000000005077224 */ /* 0x000fe200078e0204 */
[----:B------:R-:W-:-:S03]  /*0400*/  LOP3.LUT R9, RZ, R4, RZ, 0x33, !PT ;  /* 0x00000004ff097212 */ /* 0x000fc600078e33ff */
[----:B0-----:R-:W-:Y:S01]  /*0410*/  IMAD.WIDE R2, R7, 0x4, R2 ;  /* 0x0000000407027825 */ /* 0x001fe200078e0202 */
[----:B------:R-:W-:-:S03]  /*0420*/  IADD3 R7, PT, PT, -R4, -0x2, RZ ;  /* 0xfffffffe04077810 */ /* 0x000fc60007ffe1ff */
[----:B------:R-:W-:Y:S01]  /*0430*/  VIADD R4, R4, 0x2 ;  /* 0x0000000204047836 */ /* 0x000fe20000000000 */
[----:B------:R0:W-:Y:S04]  /*0440*/  STG.E desc[UR4][R2.64], R9 ;  /* 0x0000000902007986 */ /* 0x0001e8000c101904 */
[----:B------:R0:W-:Y:S02]  /*0450*/  STG.E desc[UR4][R2.64+0x4], R7 ;  /* 0x0000040702007986 */ /* 0x0001e4000c101904 */
.L_x_10:
[----:B------:R-:W-:Y:S05]  /*0460*/  @P1 EXIT ;  /* 0x000000000000194d */ /* 0x000fea0003800000 */
[----:B0-----:R-:W0:Y:S01]  /*0470*/  LDC.64 R2, c[0x0][0x380] ;  /* 0x0000e000ff027b82 */ /* 0x001e220000000a00 */
[----:B------:R-:W-:Y:S01]  /*0480*/  IMAD R5, R5, R0, R4 ;  /* 0x0000000005057224 */ /* 0x000fe200078e0204 */
[----:B------:R-:W-:-:S03]  /*0490*/  LOP3.LUT R7, RZ, R4, RZ, 0x33, !PT ;  /* 0x00000004ff077212 */ /* 0x000fc600078e33ff */
[----:B0-----:R-:W-:-:S05]  /*04a0*/  IMAD.WIDE R2, R5, 0x4, R2 ;  /* 0x0000000405027825 */ /* 0x001fca00078e0202 */
[----:B------:R-:W-:Y:S01]  /*04b0*/  STG.E desc[UR4][R2.64], R7 ;  /* 0x0000000702007986 */ /* 0x000fe2000c101904 */
[----:B------:R-:W-:Y:S05]  /*04c0*/  EXIT ;  /* 0x000000000000794d */ /* 0x000fea0003800000 */
.L_x_11:
        /* <DEDUP_REMOVED lines=11> */
.L_x_14:


//--------------------- .text._Z18initIndexes_devicev --------------------------
	.section	.text._Z18initIndexes_devicev,"ax",@progbits
	.align	128
        .global         _Z18initIndexes_devicev
        .type           _Z18initIndexes_devicev,@function
        .size           _Z18initIndexes_devicev,(.L_x_15 - _Z18initIndexes_devicev)
        .other          _Z18initIndexes_devicev,@"STO_CUDA_ENTRY STV_DEFAULT"
_Z18initIndexes_devicev:
.text._Z18initIndexes_devicev:
[----:B------:R-:W-:Y:S08]  /*0000*/  LDC R1, c[0x0][0x37c] ;  /* 0x0000df00ff017b82 */ /* 0x000ff00000000800 */
[----:B------:R-:W0:Y:S01]  /*0010*/  LDC.64 R2, c[0x4][0x8] ;  /* 0x01000200ff027b82 */ /* 0x000e220000000a00 */
[----:B------:R-:W0:Y:S01]  /*0020*/  LDCU.64 UR4, c[0x0][0x358] ;  /* 0x00006b00ff0477ac */ /* 0x000e220008000a00 */
[----:B------:R-:W-:Y:S01]  /*0030*/  HFMA2 R5, -RZ, RZ, 0, 5.9604644775390625e-08 ;  /* 0x00000001ff057431 */ /* 0x000fe200000001ff */
[----:B------:R-:W-:Y:S01]  /*0040*/  MOV R7, 0x2 ;  /* 0x0000000200077802 */ /* 0x000fe20000000f00 */
[----:B------:R-:W-:-:S03]  /*0050*/  HFMA2 R9, -RZ, RZ, 0, 1.78813934326171875e-07 ;  /* 0x00000003ff097431 */ /* 0x000fc600000001ff */
[----:B0-----:R-:W-:Y:S04]  /*0060*/  STG.E desc[UR4][R2.64+0x11c], R5 ;  /* 0x00011c0502007986 */ /* 0x001fe8000c101904 */
[----:B------:R-:W-:Y:S04]  /*0070*/  STG.E desc[UR4][R2.64+0x104], R7 ;  /* 0x0001040702007986 */ /* 0x000fe8000c101904 */
[----:B------:R-:W-:Y:S04]  /*0080*/  STG.E desc[UR4][R2.64+0x150], R9 ;  /* 0x0001500902007986 */ /* 0x000fe8000c101904 */
[----:B------:R-:W-:Y:S01]  /*0090*/  STG.E desc[UR4][R2.64+0x10c], RZ ;  /* 0x00010cff02007986 */ /* 0x000fe2000c101904 */
[----:B------:R-:W-:Y:S05]  /*00a0*/  EXIT ;  /* 0x000000000000794d */ /* 0x000fea0003800000 */
.L_x_12:
        /* <DEDUP_REMOVED lines=13> */
.L_x_15:


//--------------------- .nv.global.init           --------------------------
	.section	.nv.global.init,"aw",@progbits
	.align	4
.nv.global.init:
	.type		cost_index,@object
	.size		cost_index,(.L_0 - cost_index)
cost_index:
        /*0000*/ 	.byte	0x01, 0x00, 0x00, 0x00, 0xff, 0xff, 0xff, 0xff, 0xff, 0xff, 0xff, 0xff, 0xff, 0xff, 0xff, 0xff
        /*0010*/ 	.byte	0xff, 0xff, 0xff, 0xff, 0x01, 0x00, 0x00, 0x00, 0xff, 0xff, 0xff, 0xff, 0xff, 0xff, 0xff, 0xff
        /*0020*/ 	.byte	0xff, 0xff, 0xff, 0xff, 0xff, 0xff, 0xff, 0xff, 0x01, 0x00, 0x00, 0x00, 0xff, 0xff, 0xff, 0xff
        /*0030*/ 	.byte	0xff, 0xff, 0xff, 0xff, 0xff, 0xff, 0xff, 0xff, 0xff, 0xff, 0xff, 0xff, 0x01, 0x00, 0x00, 0x00
.L_0:


//--------------------- .nv.shared.reserved.0     --------------------------
	.section	.nv.shared.reserved.0,"aw",@nobits
	.weak		__nv_reservedSMEM_offset_0_alias
	.size		__nv_reservedSMEM_offset_0_alias, 0, 64
	.other		__nv_reservedSMEM_offset_0_alias,@"STO_CUDA_RESERVED_SHARED STV_DEFAULT"
__nv_reservedSMEM_offset_0_alias:
	.zero		0
	.zero		64


//--------------------- .nv.global                --------------------------
	.section	.nv.global,"aw",@nobits
	.align	4
.nv.global:
	.type		ascii_2_index,@object
	.size		ascii_2_index,(.L_1 - ascii_2_index)
ascii_2_index:
	.zero		512
.L_1:


//--------------------- .nv.constant0._Z25calculate_cost_per_offsetPiPcS0_i --------------------------
	.section	.nv.constant0._Z25calculate_cost_per_offsetPiPcS0_i,"a",@progbits
	.sectionflags	@""
	.align	4
.nv.constant0._Z25calculate_cost_per_offsetPiPcS0_i:
	.zero		924


//--------------------- .nv.constant0._Z11init_matrixPiPci --------------------------
	.section	.nv.constant0._Z11init_matrixPiPci,"a",@progbits
	.sectionflags	@""
	.align	4
.nv.constant0._Z11init_matrixPiPci:
	.zero		916


//--------------------- .nv.constant0._Z18initIndexes_devicev --------------------------
	.section	.nv.constant0._Z18initIndexes_devicev,"a",@progbits
	.sectionflags	@""
	.align	4
.nv.constant0._Z18initIndexes_devicev:
	.zero		896


//--------------------- SYMBOLS --------------------------

	.type		.nv.reservedSmem.offset0,@object
	.size		.nv.reservedSmem.offset0,0x4
